//
// Generated by NVIDIA NVVM Compiler
//
// Compiler Build ID: CL-36424714
// Cuda compilation tools, release 13.0, V13.0.88
// Based on NVVM 20.0.0
//

.version 9.0
.target sm_100
.address_size 64

	// .globl	score_kernel
.const .align 4 .b8 english_freq[104] = {51, 51, 3, 65, 0, 0, 192, 63, 51, 51, 51, 64, 102, 102, 134, 64, 51, 51, 75, 65, 205, 204, 12, 64, 0, 0, 0, 64, 51, 51, 195, 64, 0, 0, 224, 64, 205, 204, 76, 62, 205, 204, 76, 63, 0, 0, 128, 64, 154, 153, 25, 64, 102, 102, 214, 64, 0, 0, 240, 64, 51, 51, 243, 63, 205, 204, 204, 61, 0, 0, 192, 64, 154, 153, 201, 64, 154, 153, 17, 65, 51, 51, 51, 64, 0, 0, 128, 63, 154, 153, 25, 64, 205, 204, 76, 62, 0, 0, 0, 64, 205, 204, 204, 61};

.visible .entry score_kernel(
	.param .u64 .ptr .align 1 score_kernel_param_0,
	.param .u32 score_kernel_param_1,
	.param .u64 .ptr .align 1 score_kernel_param_2,
	.param .u32 score_kernel_param_3,
	.param .u64 .ptr .align 1 score_kernel_param_4
)
{
	.local .align 8 .b8 	__local_depot0[104];
	.reg .b64 	%SP;
	.reg .b64 	%SPL;
	.reg .pred 	%p<27>;
	.reg .b16 	%rs<46>;
	.reg .b32 	%r<41>;
	.reg .b32 	%f<241>;
	.reg .b64 	%rd<114>;

	mov.u64 	%SPL, __local_depot0;
	ld.param.u64 	%rd11, [score_kernel_param_0];
	ld.param.u32 	%r13, [score_kernel_param_1];
	ld.param.u64 	%rd12, [score_kernel_param_2];
	ld.param.u32 	%r14, [score_kernel_param_3];
	ld.param.u64 	%rd13, [score_kernel_param_4];
	cvta.to.global.u64 	%rd1, %rd12;
	cvta.to.global.u64 	%rd2, %rd11;
	cvta.to.global.u64 	%rd3, %rd13;
	add.u64 	%rd4, %SPL, 0;
	mov.u32 	%r15, %ctaid.x;
	mov.u32 	%r16, %ntid.x;
	mov.u32 	%r17, %tid.x;
	mad.lo.s32 	%r1, %r15, %r16, %r17;
	setp.ge.s32 	%p1, %r1, %r14;
	@%p1 bra 	$L__BB0_45;
	mov.f32 	%f28, 0f00000000;
	st.local.v2.f32 	[%rd4], {%f28, %f28};
	st.local.v2.f32 	[%rd4+8], {%f28, %f28};
	st.local.v2.f32 	[%rd4+16], {%f28, %f28};
	st.local.v2.f32 	[%rd4+24], {%f28, %f28};
	st.local.v2.f32 	[%rd4+32], {%f28, %f28};
	st.local.v2.f32 	[%rd4+40], {%f28, %f28};
	st.local.v2.f32 	[%rd4+48], {%f28, %f28};
	st.local.v2.f32 	[%rd4+56], {%f28, %f28};
	st.local.v2.f32 	[%rd4+64], {%f28, %f28};
	st.local.v2.f32 	[%rd4+72], {%f28, %f28};
	st.local.v2.f32 	[%rd4+80], {%f28, %f28};
	st.local.v2.f32 	[%rd4+88], {%f28, %f28};
	st.local.v2.f32 	[%rd4+96], {%f28, %f28};
	setp.lt.s32 	%p2, %r13, 1;
	@%p2 bra 	$L__BB0_42;
	mul.lo.s32 	%r19, %r1, 26;
	cvt.s64.s32 	%rd5, %r19;
	and.b32  	%r2, %r13, 7;
	setp.lt.u32 	%p3, %r13, 8;
	mov.b32 	%r37, 0;
	@%p3 bra 	$L__BB0_21;
	and.b32  	%r37, %r13, 2147483640;
	neg.s32 	%r40, %r37;
	add.s64 	%rd113, %rd2, 3;
$L__BB0_4:
	.pragma "nounroll";
	ld.global.u8 	%rs8, [%rd113+-3];
	add.s16 	%rs16, %rs8, -65;
	and.b16  	%rs17, %rs16, 255;
	setp.gt.u16 	%p4, %rs17, 25;
	@%p4 bra 	$L__BB0_6;
	cvt.u64.u16 	%rd15, %rs8;
	and.b64  	%rd16, %rd15, 255;
	add.s64 	%rd17, %rd5, %rd16;
	add.s64 	%rd18, %rd1, %rd17;
	ld.global.s8 	%r20, [%rd18+-65];
	mul.wide.s32 	%rd19, %r20, 4;
	add.s64 	%rd20, %rd4, %rd19;
	ld.local.f32 	%f29, [%rd20+-260];
	add.f32 	%f30, %f29, 0f3F800000;
	st.local.f32 	[%rd20+-260], %f30;
$L__BB0_6:
	ld.global.u8 	%rs9, [%rd113+-2];
	add.s16 	%rs18, %rs9, -65;
	and.b16  	%rs19, %rs18, 255;
	setp.gt.u16 	%p5, %rs19, 25;
	@%p5 bra 	$L__BB0_8;
	cvt.u64.u16 	%rd21, %rs9;
	and.b64  	%rd22, %rd21, 255;
	add.s64 	%rd23, %rd5, %rd22;
	add.s64 	%rd24, %rd1, %rd23;
	ld.global.s8 	%r21, [%rd24+-65];
	mul.wide.s32 	%rd25, %r21, 4;
	add.s64 	%rd26, %rd4, %rd25;
	ld.local.f32 	%f31, [%rd26+-260];
	add.f32 	%f32, %f31, 0f3F800000;
	st.local.f32 	[%rd26+-260], %f32;
$L__BB0_8:
	ld.global.u8 	%rs10, [%rd113+-1];
	add.s16 	%rs20, %rs10, -65;
	and.b16  	%rs21, %rs20, 255;
	setp.gt.u16 	%p6, %rs21, 25;
	@%p6 bra 	$L__BB0_10;
	cvt.u64.u16 	%rd27, %rs10;
	and.b64  	%rd28, %rd27, 255;
	add.s64 	%rd29, %rd5, %rd28;
	add.s64 	%rd30, %rd1, %rd29;
	ld.global.s8 	%r22, [%rd30+-65];
	mul.wide.s32 	%rd31, %r22, 4;
	add.s64 	%rd32, %rd4, %rd31;
	ld.local.f32 	%f33, [%rd32+-260];
	add.f32 	%f34, %f33, 0f3F800000;
	st.local.f32 	[%rd32+-260], %f34;
$L__BB0_10:
	ld.global.u8 	%rs11, [%rd113];
	add.s16 	%rs22, %rs11, -65;
	and.b16  	%rs23, %rs22, 255;
	setp.gt.u16 	%p7, %rs23, 25;
	@%p7 bra 	$L__BB0_12;
	cvt.u64.u16 	%rd33, %rs11;
	and.b64  	%rd34, %rd33, 255;
	add.s64 	%rd35, %rd5, %rd34;
	add.s64 	%rd36, %rd1, %rd35;
	ld.global.s8 	%r23, [%rd36+-65];
	mul.wide.s32 	%rd37, %r23, 4;
	add.s64 	%rd38, %rd4, %rd37;
	ld.local.f32 	%f35, [%rd38+-260];
	add.f32 	%f36, %f35, 0f3F800000;
	st.local.f32 	[%rd38+-260], %f36;
$L__BB0_12:
	ld.global.u8 	%rs12, [%rd113+1];
	add.s16 	%rs24, %rs12, -65;
	and.b16  	%rs25, %rs24, 255;
	setp.gt.u16 	%p8, %rs25, 25;
	@%p8 bra 	$L__BB0_14;
	cvt.u64.u16 	%rd39, %rs12;
	and.b64  	%rd40, %rd39, 255;
	add.s64 	%rd41, %rd5, %rd40;
	add.s64 	%rd42, %rd1, %rd41;
	ld.global.s8 	%r24, [%rd42+-65];
	mul.wide.s32 	%rd43, %r24, 4;
	add.s64 	%rd44, %rd4, %rd43;
	ld.local.f32 	%f37, [%rd44+-260];
	add.f32 	%f38, %f37, 0f3F800000;
	st.local.f32 	[%rd44+-260], %f38;
$L__BB0_14:
	ld.global.u8 	%rs13, [%rd113+2];
	add.s16 	%rs26, %rs13, -65;
	and.b16  	%rs27, %rs26, 255;
	setp.gt.u16 	%p9, %rs27, 25;
	@%p9 bra 	$L__BB0_16;
	cvt.u64.u16 	%rd45, %rs13;
	and.b64  	%rd46, %rd45, 255;
	add.s64 	%rd47, %rd5, %rd46;
	add.s64 	%rd48, %rd1, %rd47;
	ld.global.s8 	%r25, [%rd48+-65];
	mul.wide.s32 	%rd49, %r25, 4;
	add.s64 	%rd50, %rd4, %rd49;
	ld.local.f32 	%f39, [%rd50+-260];
	add.f32 	%f40, %f39, 0f3F800000;
	st.local.f32 	[%rd50+-260], %f40;
$L__BB0_16:
	ld.global.u8 	%rs14, [%rd113+3];
	add.s16 	%rs28, %rs14, -65;
	and.b16  	%rs29, %rs28, 255;
	setp.gt.u16 	%p10, %rs29, 25;
	@%p10 bra 	$L__BB0_18;
	cvt.u64.u16 	%rd51, %rs14;
	and.b64  	%rd52, %rd51, 255;
	add.s64 	%rd53, %rd5, %rd52;
	add.s64 	%rd54, %rd1, %rd53;
	ld.global.s8 	%r26, [%rd54+-65];
	mul.wide.s32 	%rd55, %r26, 4;
	add.s64 	%rd56, %rd4, %rd55;
	ld.local.f32 	%f41, [%rd56+-260];
	add.f32 	%f42, %f41, 0f3F800000;
	st.local.f32 	[%rd56+-260], %f42;
$L__BB0_18:
	ld.global.u8 	%rs15, [%rd113+4];
	add.s16 	%rs30, %rs15, -65;
	and.b16  	%rs31, %rs30, 255;
	setp.gt.u16 	%p11, %rs31, 25;
	@%p11 bra 	$L__BB0_20;
	cvt.u64.u16 	%rd57, %rs15;
	and.b64  	%rd58, %rd57, 255;
	add.s64 	%rd59, %rd5, %rd58;
	add.s64 	%rd60, %rd1, %rd59;
	ld.global.s8 	%r27, [%rd60+-65];
	mul.wide.s32 	%rd61, %r27, 4;
	add.s64 	%rd62, %rd4, %rd61;
	ld.local.f32 	%f43, [%rd62+-260];
	add.f32 	%f44, %f43, 0f3F800000;
	st.local.f32 	[%rd62+-260], %f44;
$L__BB0_20:
	add.s32 	%r40, %r40, 8;
	add.s64 	%rd113, %rd113, 8;
	setp.eq.s32 	%p12, %r40, 0;
	@%p12 bra 	$L__BB0_21;
	bra.uni 	$L__BB0_4;
$L__BB0_21:
	setp.eq.s32 	%p13, %r2, 0;
	@%p13 bra 	$L__BB0_42;
	and.b32  	%r6, %r13, 3;
	setp.lt.u32 	%p14, %r2, 4;
	@%p14 bra 	$L__BB0_32;
	cvt.u64.u32 	%rd63, %r37;
	add.s64 	%rd7, %rd2, %rd63;
	ld.global.u8 	%rs1, [%rd7];
	add.s16 	%rs32, %rs1, -65;
	and.b16  	%rs33, %rs32, 255;
	setp.gt.u16 	%p15, %rs33, 25;
	@%p15 bra 	$L__BB0_25;
	cvt.u64.u16 	%rd64, %rs1;
	and.b64  	%rd65, %rd64, 255;
	add.s64 	%rd66, %rd5, %rd65;
	add.s64 	%rd67, %rd1, %rd66;
	ld.global.s8 	%r28, [%rd67+-65];
	mul.wide.s32 	%rd68, %r28, 4;
	add.s64 	%rd69, %rd4, %rd68;
	ld.local.f32 	%f45, [%rd69+-260];
	add.f32 	%f46, %f45, 0f3F800000;
	st.local.f32 	[%rd69+-260], %f46;
$L__BB0_25:
	ld.global.u8 	%rs2, [%rd7+1];
	add.s16 	%rs34, %rs2, -65;
	and.b16  	%rs35, %rs34, 255;
	setp.gt.u16 	%p16, %rs35, 25;
	@%p16 bra 	$L__BB0_27;
	cvt.u64.u16 	%rd70, %rs2;
	and.b64  	%rd71, %rd70, 255;
	add.s64 	%rd72, %rd5, %rd71;
	add.s64 	%rd73, %rd1, %rd72;
	ld.global.s8 	%r29, [%rd73+-65];
	mul.wide.s32 	%rd74, %r29, 4;
	add.s64 	%rd75, %rd4, %rd74;
	ld.local.f32 	%f47, [%rd75+-260];
	add.f32 	%f48, %f47, 0f3F800000;
	st.local.f32 	[%rd75+-260], %f48;
$L__BB0_27:
	ld.global.u8 	%rs3, [%rd7+2];
	add.s16 	%rs36, %rs3, -65;
	and.b16  	%rs37, %rs36, 255;
	setp.gt.u16 	%p17, %rs37, 25;
	@%p17 bra 	$L__BB0_29;
	cvt.u64.u16 	%rd76, %rs3;
	and.b64  	%rd77, %rd76, 255;
	add.s64 	%rd78, %rd5, %rd77;
	add.s64 	%rd79, %rd1, %rd78;
	ld.global.s8 	%r30, [%rd79+-65];
	mul.wide.s32 	%rd80, %r30, 4;
	add.s64 	%rd81, %rd4, %rd80;
	ld.local.f32 	%f49, [%rd81+-260];
	add.f32 	%f50, %f49, 0f3F800000;
	st.local.f32 	[%rd81+-260], %f50;
$L__BB0_29:
	ld.global.u8 	%rs4, [%rd7+3];
	add.s16 	%rs38, %rs4, -65;
	and.b16  	%rs39, %rs38, 255;
	setp.gt.u16 	%p18, %rs39, 25;
	@%p18 bra 	$L__BB0_31;
	cvt.u64.u16 	%rd82, %rs4;
	and.b64  	%rd83, %rd82, 255;
	add.s64 	%rd84, %rd5, %rd83;
	add.s64 	%rd85, %rd1, %rd84;
	ld.global.s8 	%r31, [%rd85+-65];
	mul.wide.s32 	%rd86, %r31, 4;
	add.s64 	%rd87, %rd4, %rd86;
	ld.local.f32 	%f51, [%rd87+-260];
	add.f32 	%f52, %f51, 0f3F800000;
	st.local.f32 	[%rd87+-260], %f52;
$L__BB0_31:
	add.s32 	%r37, %r37, 4;
$L__BB0_32:
	setp.eq.s32 	%p19, %r6, 0;
	@%p19 bra 	$L__BB0_42;
	setp.eq.s32 	%p20, %r6, 1;
	@%p20 bra 	$L__BB0_39;
	cvt.u64.u32 	%rd88, %r37;
	add.s64 	%rd8, %rd2, %rd88;
	ld.global.u8 	%rs5, [%rd8];
	add.s16 	%rs40, %rs5, -65;
	and.b16  	%rs41, %rs40, 255;
	setp.gt.u16 	%p21, %rs41, 25;
	@%p21 bra 	$L__BB0_36;
	cvt.u64.u16 	%rd89, %rs5;
	and.b64  	%rd90, %rd89, 255;
	add.s64 	%rd91, %rd5, %rd90;
	add.s64 	%rd92, %rd1, %rd91;
	ld.global.s8 	%r32, [%rd92+-65];
	mul.wide.s32 	%rd93, %r32, 4;
	add.s64 	%rd94, %rd4, %rd93;
	ld.local.f32 	%f53, [%rd94+-260];
	add.f32 	%f54, %f53, 0f3F800000;
	st.local.f32 	[%rd94+-260], %f54;
$L__BB0_36:
	ld.global.u8 	%rs6, [%rd8+1];
	add.s16 	%rs42, %rs6, -65;
	and.b16  	%rs43, %rs42, 255;
	setp.gt.u16 	%p22, %rs43, 25;
	@%p22 bra 	$L__BB0_38;
	cvt.u64.u16 	%rd95, %rs6;
	and.b64  	%rd96, %rd95, 255;
	add.s64 	%rd97, %rd5, %rd96;
	add.s64 	%rd98, %rd1, %rd97;
	ld.global.s8 	%r33, [%rd98+-65];
	mul.wide.s32 	%rd99, %r33, 4;
	add.s64 	%rd100, %rd4, %rd99;
	ld.local.f32 	%f55, [%rd100+-260];
	add.f32 	%f56, %f55, 0f3F800000;
	st.local.f32 	[%rd100+-260], %f56;
$L__BB0_38:
	add.s32 	%r37, %r37, 2;
$L__BB0_39:
	and.b32  	%r34, %r13, 1;
	setp.eq.b32 	%p23, %r34, 1;
	not.pred 	%p24, %p23;
	@%p24 bra 	$L__BB0_42;
	cvt.u64.u32 	%rd101, %r37;
	add.s64 	%rd102, %rd2, %rd101;
	ld.global.u8 	%rs7, [%rd102];
	add.s16 	%rs44, %rs7, -65;
	and.b16  	%rs45, %rs44, 255;
	setp.gt.u16 	%p25, %rs45, 25;
	@%p25 bra 	$L__BB0_42;
	cvt.u64.u16 	%rd103, %rs7;
	and.b64  	%rd104, %rd103, 255;
	add.s64 	%rd105, %rd5, %rd104;
	add.s64 	%rd106, %rd1, %rd105;
	ld.global.s8 	%r35, [%rd106+-65];
	mul.wide.s32 	%rd107, %r35, 4;
	add.s64 	%rd108, %rd4, %rd107;
	ld.local.f32 	%f57, [%rd108+-260];
	add.f32 	%f58, %f57, 0f3F800000;
	st.local.f32 	[%rd108+-260], %f58;
$L__BB0_42:
	ld.local.v2.f32 	{%f1, %f2}, [%rd4];
	add.f32 	%f59, %f1, 0f00000000;
	add.f32 	%f60, %f59, %f2;
	ld.local.v2.f32 	{%f3, %f4}, [%rd4+8];
	add.f32 	%f61, %f60, %f3;
	add.f32 	%f62, %f61, %f4;
	ld.local.v2.f32 	{%f5, %f6}, [%rd4+16];
	add.f32 	%f63, %f62, %f5;
	add.f32 	%f64, %f63, %f6;
	ld.local.v2.f32 	{%f7, %f8}, [%rd4+24];
	add.f32 	%f65, %f64, %f7;
	add.f32 	%f66, %f65, %f8;
	ld.local.v2.f32 	{%f9, %f10}, [%rd4+32];
	add.f32 	%f67, %f66, %f9;
	add.f32 	%f68, %f67, %f10;
	ld.local.v2.f32 	{%f11, %f12}, [%rd4+40];
	add.f32 	%f69, %f68, %f11;
	add.f32 	%f70, %f69, %f12;
	ld.local.v2.f32 	{%f13, %f14}, [%rd4+48];
	add.f32 	%f71, %f70, %f13;
	add.f32 	%f72, %f71, %f14;
	ld.local.v2.f32 	{%f15, %f16}, [%rd4+56];
	add.f32 	%f73, %f72, %f15;
	add.f32 	%f74, %f73, %f16;
	ld.local.v2.f32 	{%f17, %f18}, [%rd4+64];
	add.f32 	%f75, %f74, %f17;
	add.f32 	%f76, %f75, %f18;
	ld.local.v2.f32 	{%f19, %f20}, [%rd4+72];
	add.f32 	%f77, %f76, %f19;
	add.f32 	%f78, %f77, %f20;
	ld.local.v2.f32 	{%f21, %f22}, [%rd4+80];
	add.f32 	%f79, %f78, %f21;
	add.f32 	%f80, %f79, %f22;
	ld.local.v2.f32 	{%f23, %f24}, [%rd4+88];
	add.f32 	%f81, %f80, %f23;
	add.f32 	%f82, %f81, %f24;
	ld.local.v2.f32 	{%f25, %f26}, [%rd4+96];
	add.f32 	%f83, %f82, %f25;
	add.f32 	%f27, %f83, %f26;
	setp.neu.f32 	%p26, %f27, 0f00000000;
	@%p26 bra 	$L__BB0_44;
	mul.wide.s32 	%rd111, %r1, 4;
	add.s64 	%rd112, %rd3, %rd111;
	mov.b32 	%r36, -831624408;
	st.global.u32 	[%rd112], %r36;
	bra.uni 	$L__BB0_45;
$L__BB0_44:
	div.rn.f32 	%f84, %f1, %f27;
	mul.f32 	%f85, %f84, 0f42C80000;
	ld.const.f32 	%f86, [english_freq];
	sub.f32 	%f87, %f85, %f86;
	mul.f32 	%f88, %f87, %f87;
	mov.f32 	%f89, 0f00000000;
	sub.f32 	%f90, %f89, %f88;
	div.rn.f32 	%f91, %f2, %f27;
	mul.f32 	%f92, %f91, 0f42C80000;
	ld.const.f32 	%f93, [english_freq+4];
	sub.f32 	%f94, %f92, %f93;
	mul.f32 	%f95, %f94, %f94;
	sub.f32 	%f96, %f90, %f95;
	div.rn.f32 	%f97, %f3, %f27;
	mul.f32 	%f98, %f97, 0f42C80000;
	ld.const.f32 	%f99, [english_freq+8];
	sub.f32 	%f100, %f98, %f99;
	mul.f32 	%f101, %f100, %f100;
	sub.f32 	%f102, %f96, %f101;
	div.rn.f32 	%f103, %f4, %f27;
	mul.f32 	%f104, %f103, 0f42C80000;
	ld.const.f32 	%f105, [english_freq+12];
	sub.f32 	%f106, %f104, %f105;
	mul.f32 	%f107, %f106, %f106;
	sub.f32 	%f108, %f102, %f107;
	div.rn.f32 	%f109, %f5, %f27;
	mul.f32 	%f110, %f109, 0f42C80000;
	ld.const.f32 	%f111, [english_freq+16];
	sub.f32 	%f112, %f110, %f111;
	mul.f32 	%f113, %f112, %f112;
	sub.f32 	%f114, %f108, %f113;
	div.rn.f32 	%f115, %f6, %f27;
	mul.f32 	%f116, %f115, 0f42C80000;
	ld.const.f32 	%f117, [english_freq+20];
	sub.f32 	%f118, %f116, %f117;
	mul.f32 	%f119, %f118, %f118;
	sub.f32 	%f120, %f114, %f119;
	div.rn.f32 	%f121, %f7, %f27;
	mul.f32 	%f122, %f121, 0f42C80000;
	ld.const.f32 	%f123, [english_freq+24];
	sub.f32 	%f124, %f122, %f123;
	mul.f32 	%f125, %f124, %f124;
	sub.f32 	%f126, %f120, %f125;
	div.rn.f32 	%f127, %f8, %f27;
	mul.f32 	%f128, %f127, 0f42C80000;
	ld.const.f32 	%f129, [english_freq+28];
	sub.f32 	%f130, %f128, %f129;
	mul.f32 	%f131, %f130, %f130;
	sub.f32 	%f132, %f126, %f131;
	div.rn.f32 	%f133, %f9, %f27;
	mul.f32 	%f134, %f133, 0f42C80000;
	ld.const.f32 	%f135, [english_freq+32];
	sub.f32 	%f136, %f134, %f135;
	mul.f32 	%f137, %f136, %f136;
	sub.f32 	%f138, %f132, %f137;
	div.rn.f32 	%f139, %f10, %f27;
	mul.f32 	%f140, %f139, 0f42C80000;
	ld.const.f32 	%f141, [english_freq+36];
	sub.f32 	%f142, %f140, %f141;
	mul.f32 	%f143, %f142, %f142;
	sub.f32 	%f144, %f138, %f143;
	div.rn.f32 	%f145, %f11, %f27;
	mul.f32 	%f146, %f145, 0f42C80000;
	ld.const.f32 	%f147, [english_freq+40];
	sub.f32 	%f148, %f146, %f147;
	mul.f32 	%f149, %f148, %f148;
	sub.f32 	%f150, %f144, %f149;
	div.rn.f32 	%f151, %f12, %f27;
	mul.f32 	%f152, %f151, 0f42C80000;
	ld.const.f32 	%f153, [english_freq+44];
	sub.f32 	%f154, %f152, %f153;
	mul.f32 	%f155, %f154, %f154;
	sub.f32 	%f156, %f150, %f155;
	div.rn.f32 	%f157, %f13, %f27;
	mul.f32 	%f158, %f157, 0f42C80000;
	ld.const.f32 	%f159, [english_freq+48];
	sub.f32 	%f160, %f158, %f159;
	mul.f32 	%f161, %f160, %f160;
	sub.f32 	%f162, %f156, %f161;
	div.rn.f32 	%f163, %f14, %f27;
	mul.f32 	%f164, %f163, 0f42C80000;
	ld.const.f32 	%f165, [english_freq+52];
	sub.f32 	%f166, %f164, %f165;
	mul.f32 	%f167, %f166, %f166;
	sub.f32 	%f168, %f162, %f167;
	div.rn.f32 	%f169, %f15, %f27;
	mul.f32 	%f170, %f169, 0f42C80000;
	ld.const.f32 	%f171, [english_freq+56];
	sub.f32 	%f172, %f170, %f171;
	mul.f32 	%f173, %f172, %f172;
	sub.f32 	%f174, %f168, %f173;
	div.rn.f32 	%f175, %f16, %f27;
	mul.f32 	%f176, %f175, 0f42C80000;
	ld.const.f32 	%f177, [english_freq+60];
	sub.f32 	%f178, %f176, %f177;
	mul.f32 	%f179, %f178, %f178;
	sub.f32 	%f180, %f174, %f179;
	div.rn.f32 	%f181, %f17, %f27;
	mul.f32 	%f182, %f181, 0f42C80000;
	ld.const.f32 	%f183, [english_freq+64];
	sub.f32 	%f184, %f182, %f183;
	mul.f32 	%f185, %f184, %f184;
	sub.f32 	%f186, %f180, %f185;
	div.rn.f32 	%f187, %f18, %f27;
	mul.f32 	%f188, %f187, 0f42C80000;
	ld.const.f32 	%f189, [english_freq+68];
	sub.f32 	%f190, %f188, %f189;
	mul.f32 	%f191, %f190, %f190;
	sub.f32 	%f192, %f186, %f191;
	div.rn.f32 	%f193, %f19, %f27;
	mul.f32 	%f194, %f193, 0f42C80000;
	ld.const.f32 	%f195, [english_freq+72];
	sub.f32 	%f196, %f194, %f195;
	mul.f32 	%f197, %f196, %f196;
	sub.f32 	%f198, %f192, %f197;
	div.rn.f32 	%f199, %f20, %f27;
	mul.f32 	%f200, %f199, 0f42C80000;
	ld.const.f32 	%f201, [english_freq+76];
	sub.f32 	%f202, %f200, %f201;
	mul.f32 	%f203, %f202, %f202;
	sub.f32 	%f204, %f198, %f203;
	div.rn.f32 	%f205, %f21, %f27;
	mul.f32 	%f206, %f205, 0f42C80000;
	ld.const.f32 	%f207, [english_freq+80];
	sub.f32 	%f208, %f206, %f207;
	mul.f32 	%f209, %f208, %f208;
	sub.f32 	%f210, %f204, %f209;
	div.rn.f32 	%f211, %f22, %f27;
	mul.f32 	%f212, %f211, 0f42C80000;
	ld.const.f32 	%f213, [english_freq+84];
	sub.f32 	%f214, %f212, %f213;
	mul.f32 	%f215, %f214, %f214;
	sub.f32 	%f216, %f210, %f215;
	div.rn.f32 	%f217, %f23, %f27;
	mul.f32 	%f218, %f217, 0f42C80000;
	ld.const.f32 	%f219, [english_freq+88];
	sub.f32 	%f220, %f218, %f219;
	mul.f32 	%f221, %f220, %f220;
	sub.f32 	%f222, %f216, %f221;
	div.rn.f32 	%f223, %f24, %f27;
	mul.f32 	%f224, %f223, 0f42C80000;
	ld.const.f32 	%f225, [english_freq+92];
	sub.f32 	%f226, %f224, %f225;
	mul.f32 	%f227, %f226, %f226;
	sub.f32 	%f228, %f222, %f227;
	div.rn.f32 	%f229, %f25, %f27;
	mul.f32 	%f230, %f229, 0f42C80000;
	ld.const.f32 	%f231, [english_freq+96];
	sub.f32 	%f232, %f230, %f231;
	mul.f32 	%f233, %f232, %f232;
	sub.f32 	%f234, %f228, %f233;
	div.rn.f32 	%f235, %f26, %f27;
	mul.f32 	%f236, %f235, 0f42C80000;
	ld.const.f32 	%f237, [english_freq+100];
	sub.f32 	%f238, %f236, %f237;
	mul.f32 	%f239, %f238, %f238;
	sub.f32 	%f240, %f234, %f239;
	mul.wide.s32 	%rd109, %r1, 4;
	add.s64 	%rd110, %rd3, %rd109;
	st.global.f32 	[%rd110], %f240;
$L__BB0_45:
	ret;

}


// ===== COMPILED SASS (sm_100) =====

	.target	sm_100

	.elftype	@"ET_EXEC"


//--------------------- .note.nv.tkinfo           --------------------------
	.section	.note.nv.tkinfo,"",@"SHT_NOTE"
	.sectionflags	@"SHF_NOTE_NV_TKINFO"
	.tkinfo
        /*0018*/ 	.word	0x00000002
        /*0030*/ 	.string	""
        /*0030*/ 	.string	"ptxas"
        /*0030*/ 	.string	"Cuda compilation tools, release 13.0, V13.0.88"
        /*0030*/ 	.string	"Build cuda_13.0.r13.0/compiler.36424714_0"
        /*0030*/ 	.string	"-arch sm_100 -m 64 "



//--------------------- .note.nv.cuinfo           --------------------------
	.section	.note.nv.cuinfo,"",@"SHT_NOTE"
	.sectionflags	@"SHF_NOTE_NV_CUINFO"
        /*0018*/ 	.short	0x0002
        /*001a*/ 	.short	0x0064
        /*001c*/ 	.short	0x0082
	.zero		2


//--------------------- .nv.info                  --------------------------
	.section	.nv.info,"",@"SHT_CUDA_INFO"
	.align	4


	//----- nvinfo : EIATTR_REGCOUNT
	.align		4
        /*0000*/ 	.byte	0x04, 0x2f
        /*0002*/ 	.short	(.L_2 - .L_1)
	.align		4
.L_1:
        /*0004*/ 	.word	index@(score_kernel)
        /*0008*/ 	.word	0x00000028


	//----- nvinfo : EIATTR_FRAME_SIZE
	.align		4
.L_2:
        /*000c*/ 	.byte	0x04, 0x11
        /*000e*/ 	.short	(.L_4 - .L_3)
	.align		4
.L_3:
        /*0010*/ 	.word	index@($__internal_0_$__cuda_sm3x_div_rn_noftz_f32_slowpath)
        /*0014*/ 	.word	0x00000068


	//----- nvinfo : EIATTR_FRAME_SIZE
	.align		4
.L_4:
        /*0018*/ 	.byte	0x04, 0x11
        /*001a*/ 	.short	(.L_6 - .L_5)
	.align		4
.L_5:
        /*001c*/ 	.word	index@(score_kernel)
        /*0020*/ 	.word	0x00000068


	//----- nvinfo : EIATTR_MIN_STACK_SIZE
	.align		4
.L_6:
        /*0024*/ 	.byte	0x04, 0x12
        /*0026*/ 	.short	(.L_8 - .L_7)
	.align		4
.L_7:
        /*0028*/ 	.word	index@(score_kernel)
        /*002c*/ 	.word	0x00000068
.L_8:


//--------------------- .nv.compat                --------------------------
	.section	.nv.compat,"",@"SHT_CUDA_COMPAT_INFO"
	.align	4
        /*0000*/ 	.byte	0x02, 0x09, 0x00, 0x00, 0x02, 0x02, 0x01, 0x00, 0x02, 0x05, 0x05, 0x00, 0x03, 0x07, 0x01, 0x01
        /*0010*/ 	.byte	0x02, 0x03, 0x00, 0x00, 0x02, 0x06, 0x01, 0x00, 0x04, 0x0b, 0x08, 0x00, 0x01, 0x00, 0x00, 0x00
        /*0020*/ 	.byte	0x00, 0x00, 0x00, 0x00


//--------------------- .nv.info.score_kernel     --------------------------
	.section	.nv.info.score_kernel,"",@"SHT_CUDA_INFO"
	.sectionflags	@""
	.align	4


	//----- nvinfo : EIATTR_CUDA_API_VERSION
	.align		4
        /*0000*/ 	.byte	0x04, 0x37
        /*0002*/ 	.short	(.L_10 - .L_9)
.L_9:
        /*0004*/ 	.word	0x00000082


	//----- nvinfo : EIATTR_KPARAM_INFO
	.align		4
.L_10:
        /*0008*/ 	.byte	0x04, 0x17
        /*000a*/ 	.short	(.L_12 - .L_11)
.L_11:
        /*000c*/ 	.word	0x00000000
        /*0010*/ 	.short	0x0004
        /*0012*/ 	.short	0x0020
        /*0014*/ 	.byte	0x00, 0xf5, 0x21, 0x00


	//----- nvinfo : EIATTR_KPARAM_INFO
	.align		4
.L_12:
        /*0018*/ 	.byte	0x04, 0x17
        /*001a*/ 	.short	(.L_14 - .L_13)
.L_13:
        /*001c*/ 	.word	0x00000000
        /*0020*/ 	.short	0x0003
        /*0022*/ 	.short	0x0018
        /*0024*/ 	.byte	0x00, 0xf0, 0x11, 0x00


	//----- nvinfo : EIATTR_KPARAM_INFO
	.align		4
.L_14:
        /*0028*/ 	.byte	0x04, 0x17
        /*002a*/ 	.short	(.L_16 - .L_15)
.L_15:
        /*002c*/ 	.word	0x00000000
        /*0030*/ 	.short	0x0002
        /*0032*/ 	.short	0x0010
        /*0034*/ 	.byte	0x00, 0xf5, 0x21, 0x00


	//----- nvinfo : EIATTR_KPARAM_INFO
	.align		4
.L_16:
        /*0038*/ 	.byte	0x04, 0x17
        /*003a*/ 	.short	(.L_18 - .L_17)
.L_17:
        /*003c*/ 	.word	0x00000000
        /*0040*/ 	.short	0x0001
        /*0042*/ 	.short	0x0008
        /*0044*/ 	.byte	0x00, 0xf0, 0x11, 0x00


	//----- nvinfo : EIATTR_KPARAM_INFO
	.align		4
.L_18:
        /*0048*/ 	.byte	0x04, 0x17
        /*004a*/ 	.short	(.L_20 - .L_19)
.L_19:
        /*004c*/ 	.word	0x00000000
        /*0050*/ 	.short	0x0000
        /*0052*/ 	.short	0x0000
        /*0054*/ 	.byte	0x00, 0xf5, 0x21, 0x00


	//----- nvinfo : EIATTR_SPARSE_MMA_MASK
	.align		4
.L_20:
        /*0058*/ 	.byte	0x03, 0x50
        /*005a*/ 	.short	0x0000


	//----- nvinfo : EIATTR_MAXREG_COUNT
	.align		4
        /*005c*/ 	.byte	0x03, 0x1b
        /*005e*/ 	.short	0x00ff


	//----- nvinfo : EIATTR_MERCURY_ISA_VERSION
	.align		4
        /*0060*/ 	.byte	0x03, 0x5f
        /*0062*/ 	.short	0x0101


	//----- nvinfo : EIATTR_VRC_CTA_INIT_COUNT
	.align		4
        /*0064*/ 	.byte	0x02, 0x4a
	.zero		1
	.zero		1


	//----- nvinfo : EIATTR_EXIT_INSTR_OFFSETS
	.align		4
        /*0068*/ 	.byte	0x04, 0x1c
        /*006a*/ 	.short	(.L_22 - .L_21)


	//   ....[0]....
.L_21:
        /*006c*/ 	.word	0x00000080


	//   ....[1]....
        /*0070*/ 	.word	0x00001aa0


	//   ....[2]....
        /*0074*/ 	.word	0x000034e0


	//----- nvinfo : EIATTR_CRS_STACK_SIZE
	.align		4
.L_22:
        /*0078*/ 	.byte	0x04, 0x1e
        /*007a*/ 	.short	(.L_24 - .L_23)
.L_23:
        /*007c*/ 	.word	0x00000000


	//----- nvinfo : EIATTR_CBANK_PARAM_SIZE
	.align		4
.L_24:
        /*0080*/ 	.byte	0x03, 0x19
        /*0082*/ 	.short	0x0028


	//----- nvinfo : EIATTR_PARAM_CBANK
	.align		4
        /*0084*/ 	.byte	0x04, 0x0a
        /*0086*/ 	.short	(.L_26 - .L_25)
	.align		4
.L_25:
        /*0088*/ 	.word	index@(.nv.constant0.score_kernel)
        /*008c*/ 	.short	0x0380
        /*008e*/ 	.short	0x0028


	//----- nvinfo : EIATTR_SW_WAR
	.align		4
.L_26:
        /*0090*/ 	.byte	0x04, 0x36
        /*0092*/ 	.short	(.L_28 - .L_27)
.L_27:
        /*0094*/ 	.word	0x00000008
.L_28:


//--------------------- .nv.callgraph             --------------------------
	.section	.nv.callgraph,"",@"SHT_CUDA_CALLGRAPH"
	.align	4
	.sectionentsize	8
	.align		4
        /*0000*/ 	.word	0x00000000
	.align		4
        /*0004*/ 	.word	0xffffffff
	.align		4
        /*0008*/ 	.word	0x00000000
	.align		4
        /*000c*/ 	.word	0xfffffffe
	.align		4
        /*0010*/ 	.word	0x00000000
	.align		4
        /*0014*/ 	.word	0xfffffffd
	.align		4
        /*0018*/ 	.word	0x00000000
	.align		4
        /*001c*/ 	.word	0xfffffffc


//--------------------- .nv.constant3             --------------------------
	.section	.nv.constant3,"a",@progbits
	.align	4
.nv.constant3:
	.type		english_freq,@object
	.size		english_freq,(.L_0 - english_freq)
english_freq:
        /*0000*/ 	.byte	0x33, 0x33, 0x03, 0x41, 0x00, 0x00, 0xc0, 0x3f, 0x33, 0x33, 0x33, 0x40, 0x66, 0x66, 0x86, 0x40
        /*0010*/ 	.byte	0x33, 0x33, 0x4b, 0x41, 0xcd, 0xcc, 0x0c, 0x40, 0x00, 0x00, 0x00, 0x40, 0x33, 0x33, 0xc3, 0x40
        /*0020*/ 	.byte	0x00, 0x00, 0xe0, 0x40, 0xcd, 0xcc, 0x4c, 0x3e, 0xcd, 0xcc, 0x4c, 0x3f, 0x00, 0x00, 0x80, 0x40
        /*0030*/ 	.byte	0x9a, 0x99, 0x19, 0x40, 0x66, 0x66, 0xd6, 0x40, 0x00, 0x00, 0xf0, 0x40, 0x33, 0x33, 0xf3, 0x3f
        /*0040*/ 	.byte	0xcd, 0xcc, 0xcc, 0x3d, 0x00, 0x00, 0xc0, 0x40, 0x9a, 0x99, 0xc9, 0x40, 0x9a, 0x99, 0x11, 0x41
        /*0050*/ 	.byte	0x33, 0x33, 0x33, 0x40, 0x00, 0x00, 0x80, 0x3f, 0x9a, 0x99, 0x19, 0x40, 0xcd, 0xcc, 0x4c, 0x3e
        /*0060*/ 	.byte	0x00, 0x00, 0x00, 0x40, 0xcd, 0xcc, 0xcc, 0x3d
.L_0:


//--------------------- .text.score_kernel        --------------------------
	.section	.text.score_kernel,"ax",@progbits
	.align	128
        .global         score_kernel
        .type           score_kernel,@function
        .size           score_kernel,(.L_x_69 - score_kernel)
        .other          score_kernel,@"STO_CUDA_ENTRY STV_DEFAULT"
score_kernel:
.text.score_kernel:
[----:B------:R-:W0:Y:S01]  /*0000*/  LDC R1, c[0x0][0x37c] ;  /* 0x0000df00ff017b82 */ /* 0x000e220000000800 */
[----:B------:R-:W1:Y:S07]  /*0010*/  S2R R3, SR_TID.X ;  /* 0x0000000000037919 */ /* 0x000e6e0000002100 */
[----:B------:R-:W1:Y:S01]  /*0020*/  S2UR UR4, SR_CTAID.X ;  /* 0x00000000000479c3 */ /* 0x000e620000002500 */
[----:B------:R-:W2:Y:S01]  /*0030*/  LDCU UR5, c[0x0][0x398] ;  /* 0x00007300ff0577ac */ /* 0x000ea20008000800 */
[----:B0-----:R-:W-:-:S06]  /*0040*/  IADD3 R1, PT, PT, R1, -0x68, RZ ;  /* 0xffffff9801017810 */ /* 0x001fcc0007ffe0ff */
[----:B------:R-:W1:Y:S02]  /*0050*/  LDC R0, c[0x0][0x360] ;  /* 0x0000d800ff007b82 */ /* 0x000e640000000800 */
[----:B-1----:R-:W-:-:S05]  /*0060*/  IMAD R0, R0, UR4, R3 ;  /* 0x0000000400007c24 */ /* 0x002fca000f8e0203 */
[----:B--2---:R-:W-:-:S13]  /*0070*/  ISETP.GE.AND P0, PT, R0, UR5, PT ;  /* 0x0000000500007c0c */ /* 0x004fda000bf06270 */
[----:B------:R-:W-:Y:S05]  /*0080*/  @P0 EXIT ;  /* 0x000000000000094d */ /* 0x000fea0003800000 */
[----:B------:R-:W0:Y:S01]  /*0090*/  LDCU UR5, c[0x0][0x388] ;  /* 0x00007100ff0577ac */ /* 0x000e220008000800 */
[----:B------:R1:W-:Y:S01]  /*00a0*/  STL.64 [R1], RZ ;  /* 0x000000ff01007387 */ /* 0x0003e20000100a00 */
[----:B------:R-:W2:Y:S03]  /*00b0*/  LDCU.64 UR12, c[0x0][0x358] ;  /* 0x00006b00ff0c77ac */ /* 0x000ea60008000a00 */
[----:B------:R1:W-:Y:S04]  /*00c0*/  STL.64 [R1+0x8], RZ ;  /* 0x000008ff01007387 */ /* 0x0003e80000100a00 */
[----:B------:R1:W-:Y:S04]  /*00d0*/  STL.64 [R1+0x10], RZ ;  /* 0x000010ff01007387 */ /* 0x0003e80000100a00 */
[----:B------:R1:W-:Y:S04]  /*00e0*/  STL.64 [R1+0x18], RZ ;  /* 0x000018ff01007387 */ /* 0x0003e80000100a00 */
[----:B------:R1:W-:Y:S01]  /*00f0*/  STL.64 [R1+0x20], RZ ;  /* 0x000020ff01007387 */ /* 0x0003e20000100a00 */
[----:B0-----:R-:W-:-:S03]  /*0100*/  UISETP.GE.AND UP0, UPT, UR5, 0x1, UPT ;  /* 0x000000010500788c */ /* 0x001fc6000bf06270 */
[----:B------:R1:W-:Y:S04]  /*0110*/  STL.64 [R1+0x28], RZ ;  /* 0x000028ff01007387 */ /* 0x0003e80000100a00 */
[----:B------:R1:W-:Y:S04]  /*0120*/  STL.64 [R1+0x30], RZ ;  /* 0x000030ff01007387 */ /* 0x0003e80000100a00 */
[----:B------:R1:W-:Y:S04]  /*0130*/  STL.64 [R1+0x38], RZ ;  /* 0x000038ff01007387 */ /* 0x0003e80000100a00 */
[----:B------:R1:W-:Y:S04]  /*0140*/  STL.64 [R1+0x40], RZ ;  /* 0x000040ff01007387 */ /* 0x0003e80000100a00 */
[----:B------:R1:W-:Y:S04]  /*0150*/  STL.64 [R1+0x48], RZ ;  /* 0x000048ff01007387 */ /* 0x0003e80000100a00 */
[----:B------:R1:W-:Y:S04]  /*0160*/  STL.64 [R1+0x50], RZ ;  /* 0x000050ff01007387 */ /* 0x0003e80000100a00 */
[----:B------:R1:W-:Y:S04]  /*0170*/  STL.64 [R1+0x58], RZ ;  /* 0x000058ff01007387 */ /* 0x0003e80000100a00 */
[----:B------:R1:W-:Y:S01]  /*0180*/  STL.64 [R1+0x60], RZ ;  /* 0x000060ff01007387 */ /* 0x0003e20000100a00 */
[----:B--2---:R-:W-:Y:S05]  /*0190*/  BRA.U !UP0, `(.L_x_0) ;  /* 0x0000001508907547 */ /* 0x004fea000b800000 */
[----:B------:R-:W-:Y:S01]  /*01a0*/  UISETP.GE.U32.AND UP0, UPT, UR5, 0x8, UPT ;  /* 0x000000080500788c */ /* 0x000fe2000bf06070 */
[----:B------:R-:W-:Y:S01]  /*01b0*/  IMAD R3, R0, 0x1a, RZ ;  /* 0x0000001a00037824 */ /* 0x000fe200078e02ff */
[----:B------:R-:W-:Y:S01]  /*01c0*/  ULOP3.LUT UR8, UR5, 0x7, URZ, 0xc0, !UPT ;  /* 0x0000000705087892 */ /* 0x000fe2000f8ec0ff */
[----:B------:R-:W-:-:S03]  /*01d0*/  UMOV UR4, URZ ;  /* 0x000000ff00047c82 */ /* 0x000fc60008000000 */
[----:B------:R-:W-:-:S03]  /*01e0*/  SHF.R.S32.HI R2, RZ, 0x1f, R3 ;  /* 0x0000001fff027819 */ /* 0x000fc60000011403 */
[----:B------:R-:W-:Y:S05]  /*01f0*/  BRA.U !UP0, `(.L_x_1) ;  /* 0x0000000d088c7547 */ /* 0x000fea000b800000 */
[----:B------:R-:W0:Y:S01]  /*0200*/  LDC.64 R6, c[0x0][0x380] ;  /* 0x0000e000ff067b82 */ /* 0x000e220000000a00 */
[----:B------:R-:W2:Y:S01]  /*0210*/  LDCU.64 UR6, c[0x0][0x380] ;  /* 0x00007000ff0677ac */ /* 0x000ea20008000a00 */
[----:B0-----:R-:W3:Y:S01]  /*0220*/  LDG.E.U8 R6, desc[UR12][R6.64] ;  /* 0x0000000c06067981 */ /* 0x001ee2000c1e1100 */
[----:B--2---:R-:W-:-:S04]  /*0230*/  UIADD3 UR6, UP0, UPT, UR6, 0x3, URZ ;  /* 0x0000000306067890 */ /* 0x004fc8000ff1e0ff */
[----:B------:R-:W-:Y:S02]  /*0240*/  UIADD3.X UR7, UPT, UPT, URZ, UR7, URZ, UP0, !UPT ;  /* 0x00000007ff077290 */ /* 0x000fe400087fe4ff */
[----:B------:R-:W-:-:S04]  /*0250*/  MOV R4, UR6 ;  /* 0x0000000600047c02 */ /* 0x000fc80008000f00 */
[----:B------:R-:W-:-:S05]  /*0260*/  IMAD.U32 R5, RZ, RZ, UR7 ;  /* 0x00000007ff057e24 */ /* 0x000fca000f8e00ff */
[----:B------:R-:W2:Y:S04]  /*0270*/  LDG.E.U8 R9, desc[UR12][R4.64+-0x2] ;  /* 0xfffffe0c04097981 */ /* 0x000ea8000c1e1100 */
[----:B------:R-:W4:Y:S04]  /*0280*/  LDG.E.U8 R12, desc[UR12][R4.64+-0x1] ;  /* 0xffffff0c040c7981 */ /* 0x000f28000c1e1100 */
[----:B------:R-:W5:Y:S01]  /*0290*/  LDG.E.U8 R13, desc[UR12][R4.64] ;  /* 0x0000000c040d7981 */ /* 0x000f62000c1e1100 */
[----:B---3--:R-:W-:-:S04]  /*02a0*/  IADD3 R8, PT, PT, R6, -0x41, RZ ;  /* 0xffffffbf06087810 */ /* 0x008fc80007ffe0ff */
[----:B------:R-:W-:-:S04]  /*02b0*/  LOP3.LUT R8, R8, 0xff, RZ, 0xc0, !PT ;  /* 0x000000ff08087812 */ /* 0x000fc800078ec0ff */
[----:B------:R-:W-:-:S13]  /*02c0*/  ISETP.GT.U32.AND P0, PT, R8, 0x19, PT ;  /* 0x000000190800780c */ /* 0x000fda0003f04070 */
[----:B------:R-:W0:Y:S01]  /*02d0*/  @!P0 LDC.64 R10, c[0x0][0x390] ;  /* 0x0000e400ff0a8b82 */ /* 0x000e220000000a00 */
[----:B------:R-:W-:-:S04]  /*02e0*/  @!P0 LOP3.LUT R6, R6, 0xff, RZ, 0xc0, !PT ;  /* 0x000000ff06068812 */ /* 0x000fc800078ec0ff */
[----:B0-----:R-:W-:-:S04]  /*02f0*/  @!P0 IADD3 R6, P1, P2, R3, R10, R6 ;  /* 0x0000000a03068210 */ /* 0x001fc80007a3e006 */
[----:B------:R-:W-:-:S05]  /*0300*/  @!P0 IADD3.X R7, PT, PT, R2, R11, RZ, P1, P2 ;  /* 0x0000000b02078210 */ /* 0x000fca0000fe44ff */
[----:B------:R-:W3:Y:S01]  /*0310*/  @!P0 LDG.E.S8 R6, desc[UR12][R6.64+-0x41] ;  /* 0xffffbf0c06068981 */ /* 0x000ee2000c1e1300 */
[----:B--2---:R-:W-:-:S04]  /*0320*/  IADD3 R8, PT, PT, R9, -0x41, RZ ;  /* 0xffffffbf09087810 */ /* 0x004fc80007ffe0ff */
[----:B------:R-:W-:-:S04]  /*0330*/  LOP3.LUT R8, R8, 0xff, RZ, 0xc0, !PT ;  /* 0x000000ff08087812 */ /* 0x000fc800078ec0ff */
[----:B------:R-:W-:-:S13]  /*0340*/  ISETP.GT.U32.AND P1, PT, R8, 0x19, PT ;  /* 0x000000190800780c */ /* 0x000fda0003f24070 */
[----:B------:R-:W0:Y:S01]  /*0350*/  @!P1 LDC.64 R10, c[0x0][0x390] ;  /* 0x0000e400ff0a9b82 */ /* 0x000e220000000a00 */
[----:B------:R-:W-:-:S04]  /*0360*/  @!P1 LOP3.LUT R9, R9, 0xff, RZ, 0xc0, !PT ;  /* 0x000000ff09099812 */ /* 0x000fc800078ec0ff */
[----:B0-----:R-:W-:-:S04]  /*0370*/  @!P1 IADD3 R8, P2, P3, R3, R10, R9 ;  /* 0x0000000a03089210 */ /* 0x001fc80007b5e009 */
[----:B------:R-:W-:-:S05]  /*0380*/  @!P1 IADD3.X R9, PT, PT, R2, R11, RZ, P2, P3 ;  /* 0x0000000b02099210 */ /* 0x000fca00017e64ff */
[----:B------:R-:W2:Y:S01]  /*0390*/  @!P1 LDG.E.S8 R8, desc[UR12][R8.64+-0x41] ;  /* 0xffffbf0c08089981 */ /* 0x000ea2000c1e1300 */
[----:B---3--:R-:W-:-:S05]  /*03a0*/  @!P0 LEA R10, R6, R1, 0x2 ;  /* 0x00000001060a8211 */ /* 0x008fca00078e10ff */
[----:B------:R-:W3:Y:S01]  /*03b0*/  @!P0 LDL R11, [R10+-0x104] ;  /* 0xfffefc000a0b8983 */ /* 0x000ee20000100800 */
[----:B----4-:R-:W-:-:S04]  /*03c0*/  IADD3 R6, PT, PT, R12, -0x41, RZ ;  /* 0xffffffbf0c067810 */ /* 0x010fc80007ffe0ff */
[----:B------:R-:W-:-:S04]  /*03d0*/  LOP3.LUT R6, R6, 0xff, RZ, 0xc0, !PT ;  /* 0x000000ff06067812 */ /* 0x000fc800078ec0ff */
[----:B------:R-:W-:-:S13]  /*03e0*/  ISETP.GT.U32.AND P2, PT, R6, 0x19, PT ;  /* 0x000000190600780c */ /* 0x000fda0003f44070 */
[----:B------:R-:W0:Y:S01]  /*03f0*/  @!P2 LDC.64 R14, c[0x0][0x390] ;  /* 0x0000e400ff0eab82 */ /* 0x000e220000000a00 */
[----:B------:R-:W-:-:S04]  /*0400*/  @!P2 LOP3.LUT R6, R12, 0xff, RZ, 0xc0, !PT ;  /* 0x000000ff0c06a812 */ /* 0x000fc800078ec0ff */
[----:B0-----:R-:W-:Y:S02]  /*0410*/  @!P2 IADD3 R6, P3, P4, R3, R14, R6 ;  /* 0x0000000e0306a210 */ /* 0x001fe40007c7e006 */
[----:B------:R-:W4:Y:S01]  /*0420*/  LDG.E.U8 R14, desc[UR12][R4.64+0x1] ;  /* 0x0000010c040e7981 */ /* 0x000f22000c1e1100 */
[----:B--2---:R-:W-:Y:S01]  /*0430*/  @!P1 IMAD R12, R8, 0x4, R1 ;  /* 0x00000004080c9824 */ /* 0x004fe200078e0201 */
[----:B------:R-:W-:Y:S01]  /*0440*/  @!P2 IADD3.X R7, PT, PT, R2, R15, RZ, P3, P4 ;  /* 0x0000000f0207a210 */ /* 0x000fe20001fe84ff */
[----:B---3--:R-:W-:-:S04]  /*0450*/  @!P0 FADD R11, R11, 1 ;  /* 0x3f8000000b0b8421 */ /* 0x008fc80000000000 */
[----:B------:R-:W2:Y:S04]  /*0460*/  @!P2 LDG.E.S8 R6, desc[UR12][R6.64+-0x41] ;  /* 0xffffbf0c0606a981 */ /* 0x000ea8000c1e1300 */
[----:B------:R2:W-:Y:S04]  /*0470*/  @!P0 STL [R10+-0x104], R11 ;  /* 0xfffefc0b0a008387 */ /* 0x0005e80000100800 */
[----:B------:R-:W3:Y:S01]  /*0480*/  @!P1 LDL R9, [R12+-0x104] ;  /* 0xfffefc000c099983 */ /* 0x000ee20000100800 */
[----:B-----5:R-:W-:-:S03]  /*0490*/  IADD3 R8, PT, PT, R13, -0x41, RZ ;  /* 0xffffffbf0d087810 */ /* 0x020fc60007ffe0ff */
[----:B------:R-:W5:Y:S01]  /*04a0*/  LDG.E.U8 R15, desc[UR12][R4.64+0x2] ;  /* 0x0000020c040f7981 */ /* 0x000f62000c1e1100 */
[----:B------:R-:W-:-:S04]  /*04b0*/  LOP3.LUT R8, R8, 0xff, RZ, 0xc0, !PT ;  /* 0x000000ff08087812 */ /* 0x000fc800078ec0ff */
[----:B------:R-:W-:-:S13]  /*04c0*/  ISETP.GT.U32.AND P0, PT, R8, 0x19, PT ;  /* 0x000000190800780c */ /* 0x000fda0003f04070 */
[----:B------:R-:W0:Y:S01]  /*04d0*/  @!P0 LDC.64 R16, c[0x0][0x390] ;  /* 0x0000e400ff108b82 */ /* 0x000e220000000a00 */
[----:B------:R-:W-:-:S04]  /*04e0*/  @!P0 LOP3.LUT R8, R13, 0xff, RZ, 0xc0, !PT ;  /* 0x000000ff0d088812 */ /* 0x000fc800078ec0ff */
[----:B0-----:R-:W-:Y:S02]  /*04f0*/  @!P0 IADD3 R8, P3, P4, R3, R16, R8 ;  /* 0x0000001003088210 */ /* 0x001fe40007c7e008 */
[----:B--2---:R-:W-:Y:S01]  /*0500*/  @!P2 LEA R10, R6, R1, 0x2 ;  /* 0x00000001060aa211 */ /* 0x004fe200078e10ff */
[----:B---3--:R-:W-:Y:S01]  /*0510*/  @!P1 FADD R13, R9, 1 ;  /* 0x3f800000090d9421 */ /* 0x008fe20000000000 */
[----:B------:R-:W-:-:S04]  /*0520*/  @!P0 IADD3.X R9, PT, PT, R2, R17, RZ, P3, P4 ;  /* 0x0000001102098210 */ /* 0x000fc80001fe84ff */
[----:B------:R0:W-:Y:S04]  /*0530*/  @!P1 STL [R12+-0x104], R13 ;  /* 0xfffefc0d0c009387 */ /* 0x0001e80000100800 */
[----:B------:R-:W2:Y:S04]  /*0540*/  @!P2 LDL R7, [R10+-0x104] ;  /* 0xfffefc000a07a983 */ /* 0x000ea80000100800 */
[----:B------:R-:W0:Y:S01]  /*0550*/  @!P0 LDG.E.S8 R8, desc[UR12][R8.64+-0x41] ;  /* 0xffffbf0c08088981 */ /* 0x000e22000c1e1300 */
[----:B----4-:R-:W-:-:S04]  /*0560*/  IADD3 R6, PT, PT, R14, -0x41, RZ ;  /* 0xffffffbf0e067810 */ /* 0x010fc80007ffe0ff */
[----:B------:R-:W-:-:S04]  /*0570*/  LOP3.LUT R6, R6, 0xff, RZ, 0xc0, !PT ;  /* 0x000000ff06067812 */ /* 0x000fc800078ec0ff */
[----:B------:R-:W-:-:S13]  /*0580*/  ISETP.GT.U32.AND P1, PT, R6, 0x19, PT ;  /* 0x000000190600780c */ /* 0x000fda0003f24070 */
[----:B------:R-:W3:Y:S01]  /*0590*/  @!P1 LDC.64 R16, c[0x0][0x390] ;  /* 0x0000e400ff109b82 */ /* 0x000ee20000000a00 */
[----:B------:R-:W-:Y:S02]  /*05a0*/  @!P1 LOP3.LUT R6, R14, 0xff, RZ, 0xc0, !PT ;  /* 0x000000ff0e069812 */ /* 0x000fe400078ec0ff */
[----:B------:R-:W4:Y:S04]  /*05b0*/  LDG.E.U8 R14, desc[UR12][R4.64+0x3] ;  /* 0x0000030c040e7981 */ /* 0x000f28000c1e1100 */
[----:B------:R-:W4:Y:S01]  /*05c0*/  LDG.E.U8 R4, desc[UR12][R4.64+0x4] ;  /* 0x0000040c04047981 */ /* 0x000f22000c1e1100 */
[----:B---3--:R-:W-:Y:S01]  /*05d0*/  @!P1 IADD3 R6, P3, P4, R3, R16, R6 ;  /* 0x0000001003069210 */ /* 0x008fe20007c7e006 */
[----:B--2---:R-:W-:-:S03]  /*05e0*/  @!P2 FADD R11, R7, 1 ;  /* 0x3f800000070ba421 */ /* 0x004fc60000000000 */
[----:B------:R-:W-:Y:S01]  /*05f0*/  @!P1 IADD3.X R7, PT, PT, R2, R17, RZ, P3, P4 ;  /* 0x0000001102079210 */ /* 0x000fe20001fe84ff */
[----:B0-----:R-:W-:Y:S01]  /*0600*/  @!P0 IMAD R12, R8, 0x4, R1 ;  /* 0x00000004080c8824 */ /* 0x001fe200078e0201 */
[----:B------:R0:W-:Y:S04]  /*0610*/  @!P2 STL [R10+-0x104], R11 ;  /* 0xfffefc0b0a00a387 */ /* 0x0001e80000100800 */
[----:B------:R-:W2:Y:S04]  /*0620*/  @!P0 LDL R9, [R12+-0x104] ;  /* 0xfffefc000c098983 */ /* 0x000ea80000100800 */
[----:B------:R-:W0:Y:S01]  /*0630*/  @!P1 LDG.E.S8 R6, desc[UR12][R6.64+-0x41] ;  /* 0xffffbf0c06069981 */ /* 0x000e22000c1e1300 */
[----:B-----5:R-:W-:-:S04]  /*0640*/  IADD3 R8, PT, PT, R15, -0x41, RZ ;  /* 0xffffffbf0f087810 */ /* 0x020fc80007ffe0ff */
[----:B------:R-:W-:-:S04]  /*0650*/  LOP3.LUT R8, R8, 0xff, RZ, 0xc0, !PT ;  /* 0x000000ff08087812 */ /* 0x000fc800078ec0ff */
[----:B------:R-:W-:-:S13]  /*0660*/  ISETP.GT.U32.AND P2, PT, R8, 0x19, PT ;  /* 0x000000190800780c */ /* 0x000fda0003f44070 */
[----:B------:R-:W3:Y:S01]  /*0670*/  @!P2 LDC.64 R16, c[0x0][0x390] ;  /* 0x0000e400ff10ab82 */ /* 0x000ee20000000a00 */
[----:B------:R-:W-:-:S04]  /*0680*/  @!P2 LOP3.LUT R8, R15, 0xff, RZ, 0xc0, !PT ;  /* 0x000000ff0f08a812 */ /* 0x000fc800078ec0ff */
[----:B---3--:R-:W-:Y:S01]  /*0690*/  @!P2 IADD3 R8, P3, P4, R3, R16, R8 ;  /* 0x000000100308a210 */ /* 0x008fe20007c7e008 */
[----:B--2---:R-:W-:-:S03]  /*06a0*/  @!P0 FADD R13, R9, 1 ;  /* 0x3f800000090d8421 */ /* 0x004fc60000000000 */
[----:B------:R-:W-:Y:S02]  /*06b0*/  @!P2 IADD3.X R9, PT, PT, R2, R17, RZ, P3, P4 ;  /* 0x000000110209a210 */ /* 0x000fe40001fe84ff */
[----:B0-----:R-:W-:Y:S01]  /*06c0*/  @!P1 LEA R10, R6, R1, 0x2 ;  /* 0x00000001060a9211 */ /* 0x001fe200078e10ff */
[----:B------:R0:W-:Y:S04]  /*06d0*/  @!P0 STL [R12+-0x104], R13 ;  /* 0xfffefc0d0c008387 */ /* 0x0001e80000100800 */
[----:B------:R-:W2:Y:S04]  /*06e0*/  @!P1 LDL R7, [R10+-0x104] ;  /* 0xfffefc000a079983 */ /* 0x000ea80000100800 */
[----:B------:R-:W0:Y:S01]  /*06f0*/  @!P2 LDG.E.S8 R8, desc[UR12][R8.64+-0x41] ;  /* 0xffffbf0c0808a981 */ /* 0x000e22000c1e1300 */
[----:B----4-:R-:W-:-:S04]  /*0700*/  IADD3 R6, PT, PT, R14, -0x41, RZ ;  /* 0xffffffbf0e067810 */ /* 0x010fc80007ffe0ff */
[----:B------:R-:W-:-:S04]  /*0710*/  LOP3.LUT R6, R6, 0xff, RZ, 0xc0, !PT ;  /* 0x000000ff06067812 */ /* 0x000fc800078ec0ff */
[----:B------:R-:W-:-:S13]  /*0720*/  ISETP.GT.U32.AND P0, PT, R6, 0x19, PT ;  /* 0x000000190600780c */ /* 0x000fda0003f04070 */
[----:B------:R-:W3:Y:S01]  /*0730*/  @!P0 LDC.64 R16, c[0x0][0x390] ;  /* 0x0000e400ff108b82 */ /* 0x000ee20000000a00 */
[----:B------:R-:W-:-:S04]  /*0740*/  @!P0 LOP3.LUT R6, R14, 0xff, RZ, 0xc0, !PT ;  /* 0x000000ff0e068812 */ /* 0x000fc800078ec0ff */
[----:B---3--:R-:W-:Y:S01]  /*0750*/  @!P0 IADD3 R6, P3, P4, R3, R16, R6 ;  /* 0x0000001003068210 */ /* 0x008fe20007c7e006 */
[----:B--2---:R-:W-:-:S03]  /*0760*/  @!P1 FADD R11, R7, 1 ;  /* 0x3f800000070b9421 */ /* 0x004fc60000000000 */
[----:B------:R-:W-:Y:S01]  /*0770*/  @!P0 IADD3.X R7, PT, PT, R2, R17, RZ, P3, P4 ;  /* 0x0000001102078210 */ /* 0x000fe20001fe84ff */
[----:B0-----:R-:W-:Y:S01]  /*0780*/  @!P2 IMAD R12, R8, 0x4, R1 ;  /* 0x00000004080ca824 */ /* 0x001fe200078e0201 */
[----:B------:R0:W-:Y:S04]  /*0790*/  @!P1 STL [R10+-0x104], R11 ;  /* 0xfffefc0b0a009387 */ /* 0x0001e80000100800 */
[----:B------:R-:W2:Y:S04]  /*07a0*/  @!P2 LDL R8, [R12+-0x104] ;  /* 0xfffefc000c08a983 */ /* 0x000ea80000100800 */
[----:B------:R-:W3:Y:S01]  /*07b0*/  @!P0 LDG.E.S8 R6, desc[UR12][R6.64+-0x41] ;  /* 0xffffbf0c06068981 */ /* 0x000ee2000c1e1300 */
[----:B------:R-:W-:-:S04]  /*07c0*/  IADD3 R5, PT, PT, R4, -0x41, RZ ;  /* 0xffffffbf04057810 */ /* 0x000fc80007ffe0ff */
[----:B------:R-:W-:-:S04]  /*07d0*/  LOP3.LUT R5, R5, 0xff, RZ, 0xc0, !PT ;  /* 0x000000ff05057812 */ /* 0x000fc800078ec0ff */
[----:B------:R-:W-:-:S13]  /*07e0*/  ISETP.GT.U32.AND P1, PT, R5, 0x19, PT ;  /* 0x000000190500780c */ /* 0x000fda0003f24070 */
[----:B------:R-:W4:Y:S01]  /*07f0*/  @!P1 LDC.64 R14, c[0x0][0x390] ;  /* 0x0000e400ff0e9b82 */ /* 0x000f220000000a00 */
[----:B------:R-:W-:-:S04]  /*0800*/  @!P1 LOP3.LUT R4, R4, 0xff, RZ, 0xc0, !PT ;  /* 0x000000ff04049812 */ /* 0x000fc800078ec0ff */
[----:B----4-:R-:W-:-:S04]  /*0810*/  @!P1 IADD3 R4, P3, P4, R3, R14, R4 ;  /* 0x0000000e03049210 */ /* 0x010fc80007c7e004 */
[----:B------:R-:W-:-:S05]  /*0820*/  @!P1 IADD3.X R5, PT, PT, R2, R15, RZ, P3, P4 ;  /* 0x0000000f02059210 */ /* 0x000fca0001fe84ff */
[----:B------:R-:W4:Y:S01]  /*0830*/  @!P1 LDG.E.S8 R4, desc[UR12][R4.64+-0x41] ;  /* 0xffffbf0c04049981 */ /* 0x000f22000c1e1300 */
[----:B--2---:R-:W-:Y:S01]  /*0840*/  @!P2 FADD R9, R8, 1 ;  /* 0x3f8000000809a421 */ /* 0x004fe20000000000 */
[----:B---3--:R-:W-:-:S04]  /*0850*/  @!P0 LEA R8, R6, R1, 0x2 ;  /* 0x0000000106088211 */ /* 0x008fc800078e10ff */
[----:B------:R2:W-:Y:S04]  /*0860*/  @!P2 STL [R12+-0x104], R9 ;  /* 0xfffefc090c00a387 */ /* 0x0005e80000100800 */
[----:B------:R-:W3:Y:S02]  /*0870*/  @!P0 LDL R6, [R8+-0x104] ;  /* 0xfffefc0008068983 */ /* 0x000ee40000100800 */
[----:B---3--:R-:W-:Y:S01]  /*0880*/  @!P0 FADD R7, R6, 1 ;  /* 0x3f80000006078421 */ /* 0x008fe20000000000 */
[----:B----4-:R-:W-:-:S04]  /*0890*/  @!P1 LEA R6, R4, R1, 0x2 ;  /* 0x0000000104069211 */ /* 0x010fc800078e10ff */
[----:B------:R2:W-:Y:S04]  /*08a0*/  @!P0 STL [R8+-0x104], R7 ;  /* 0xfffefc0708008387 */ /* 0x0005e80000100800 */
[----:B0-----:R-:W3:Y:S01]  /*08b0*/  @!P1 LDL R10, [R6+-0x104] ;  /* 0xfffefc00060a9983 */ /* 0x001ee20000100800 */
[----:B------:R-:W-:Y:S02]  /*08c0*/  ULOP3.LUT UR4, UR5, 0x7ffffff8, URZ, 0xc0, !UPT ;  /* 0x7ffffff805047892 */ /* 0x000fe4000f8ec0ff */
[----:B------:R-:W-:Y:S02]  /*08d0*/  UIADD3 UR6, UP0, UPT, UR6, 0x8, URZ ;  /* 0x0000000806067890 */ /* 0x000fe4000ff1e0ff */
[----:B------:R-:W-:Y:S02]  /*08e0*/  UIADD3 UR5, UPT, UPT, -UR4, 0x8, URZ ;  /* 0x0000000804057890 */ /* 0x000fe4000fffe1ff */
[----:B------:R-:W-:-:S02]  /*08f0*/  UIADD3.X UR7, UPT, UPT, URZ, UR7, URZ, UP0, !UPT ;  /* 0x00000007ff077290 */ /* 0x000fc400087fe4ff */
[----:B------:R-:W-:Y:S01]  /*0900*/  UISETP.NE.AND UP0, UPT, UR5, URZ, UPT ;  /* 0x000000ff0500728c */ /* 0x000fe2000bf05270 */
[----:B---3--:R-:W-:-:S05]  /*0910*/  @!P1 FADD R11, R10, 1 ;  /* 0x3f8000000a0b9421 */ /* 0x008fca0000000000 */
[----:B------:R2:W-:Y:S03]  /*0920*/  @!P1 STL [R6+-0x104], R11 ;  /* 0xfffefc0b06009387 */ /* 0x0005e60000100800 */
[----:B------:R-:W-:Y:S05]  /*0930*/  BRA.U !UP0, `(.L_x_1) ;  /* 0x0000000508bc7547 */ /* 0x000fea000b800000 */
[----:B------:R-:W-:Y:S01]  /*0940*/  IMAD.U32 R4, RZ, RZ, UR6 ;  /* 0x00000006ff047e24 */ /* 0x000fe2000f8e00ff */
[----:B------:R-:W-:-:S07]  /*0950*/  MOV R5, UR7 ;  /* 0x0000000700057c02 */ /* 0x000fce0008000f00 */
.L_x_2:
[----:B0-2---:R-:W2:Y:S04]  /*0960*/  LDG.E.U8 R7, desc[UR12][R4.64+-0x3] ;  /* 0xfffffd0c04077981 */ /* 0x005ea8000c1e1100 */
[----:B------:R-:W3:Y:S04]  /*0970*/  LDG.E.U8 R9, desc[UR12][R4.64+-0x2] ;  /* 0xfffffe0c04097981 */ /* 0x000ee8000c1e1100 */
[----:B------:R-:W4:Y:S04]  /*0980*/  LDG.E.U8 R12, desc[UR12][R4.64+-0x1] ;  /* 0xffffff0c040c7981 */ /* 0x000f28000c1e1100 */
[----:B------:R-:W5:Y:S01]  /*0990*/  LDG.E.U8 R13, desc[UR12][R4.64] ;  /* 0x0000000c040d7981 */ /* 0x000f62000c1e1100 */
        /* <DEDUP_REMOVED lines=16> */
[----:B--2---:R-:W-:-:S05]  /*0aa0*/  @!P0 IMAD R11, R6, 0x4, R1 ;  /* 0x00000004060b8824 */ /* 0x004fca00078e0201 */
[----:B------:R-:W2:Y:S01]  /*0ab0*/  @!P0 LDL R10, [R11+-0x104] ;  /* 0xfffefc000b0a8983 */ /* 0x000ea20000100800 */
[----:B----4-:R-:W-:-:S04]  /*0ac0*/  IADD3 R6, PT, PT, R12, -0x41, RZ ;  /* 0xffffffbf0c067810 */ /* 0x010fc80007ffe0ff */
[----:B------:R-:W-:-:S04]  /*0ad0*/  LOP3.LUT R6, R6, 0xff, RZ, 0xc0, !PT ;  /* 0x000000ff06067812 */ /* 0x000fc800078ec0ff */
[----:B------:R-:W-:-:S13]  /*0ae0*/  ISETP.GT.U32.AND P2, PT, R6, 0x19, PT ;  /* 0x000000190600780c */ /* 0x000fda0003f44070 */
[----:B------:R-:W0:Y:S01]  /*0af0*/  @!P2 LDC.64 R14, c[0x0][0x390] ;  /* 0x0000e400ff0eab82 */ /* 0x000e220000000a00 */
[----:B------:R-:W-:-:S04]  /*0b00*/  @!P2 LOP3.LUT R6, R12, 0xff, RZ, 0xc0, !PT ;  /* 0x000000ff0c06a812 */ /* 0x000fc800078ec0ff */
[----:B0-----:R-:W-:Y:S02]  /*0b10*/  @!P2 IADD3 R6, P3, P4, R3, R14, R6 ;  /* 0x0000000e0306a210 */ /* 0x001fe40007c7e006 */
[----:B------:R-:W4:Y:S02]  /*0b20*/  LDG.E.U8 R14, desc[UR12][R4.64+0x1] ;  /* 0x0000010c040e7981 */ /* 0x000f24000c1e1100 */
[----:B------:R-:W-:Y:S02]  /*0b30*/  @!P2 IADD3.X R7, PT, PT, R2, R15, RZ, P3, P4 ;  /* 0x0000000f0207a210 */ /* 0x000fe40001fe84ff */
[----:B------:R-:W4:Y:S04]  /*0b40*/  LDG.E.U8 R15, desc[UR12][R4.64+0x2] ;  /* 0x0000020c040f7981 */ /* 0x000f28000c1e1100 */
[----:B------:R-:W4:Y:S01]  /*0b50*/  @!P2 LDG.E.S8 R6, desc[UR12][R6.64+-0x41] ;  /* 0xffffbf0c0606a981 */ /* 0x000f22000c1e1300 */
[----:B--2---:R-:W-:Y:S01]  /*0b60*/  @!P0 FADD R12, R10, 1 ;  /* 0x3f8000000a0c8421 */ /* 0x004fe20000000000 */
[----:B---3--:R-:W-:-:S04]  /*0b70*/  @!P1 LEA R10, R8, R1, 0x2 ;  /* 0x00000001080a9211 */ /* 0x008fc800078e10ff */
[----:B------:R4:W-:Y:S04]  /*0b80*/  @!P0 STL [R11+-0x104], R12 ;  /* 0xfffefc0c0b008387 */ /* 0x0009e80000100800 */
[----:B------:R-:W2:Y:S01]  /*0b90*/  @!P1 LDL R9, [R10+-0x104] ;  /* 0xfffefc000a099983 */ /* 0x000ea20000100800 */
[----:B-----5:R-:W-:-:S04]  /*0ba0*/  IADD3 R8, PT, PT, R13, -0x41, RZ ;  /* 0xffffffbf0d087810 */ /* 0x020fc80007ffe0ff */
[----:B------:R-:W-:-:S04]  /*0bb0*/  LOP3.LUT R8, R8, 0xff, RZ, 0xc0, !PT ;  /* 0x000000ff08087812 */ /* 0x000fc800078ec0ff */
[----:B------:R-:W-:-:S13]  /*0bc0*/  ISETP.GT.U32.AND P0, PT, R8, 0x19, PT ;  /* 0x000000190800780c */ /* 0x000fda0003f04070 */
[----:B------:R-:W0:Y:S01]  /*0bd0*/  @!P0 LDC.64 R16, c[0x0][0x390] ;  /* 0x0000e400ff108b82 */ /* 0x000e220000000a00 */
[----:B------:R-:W-:-:S04]  /*0be0*/  @!P0 LOP3.LUT R8, R13, 0xff, RZ, 0xc0, !PT ;  /* 0x000000ff0d088812 */ /* 0x000fc800078ec0ff */
[----:B0-----:R-:W-:Y:S01]  /*0bf0*/  @!P0 IADD3 R8, P3, P4, R3, R16, R8 ;  /* 0x0000001003088210 */ /* 0x001fe20007c7e008 */
[----:B----4-:R-:W-:Y:S02]  /*0c00*/  @!P2 IMAD R11, R6, 0x4, R1 ;  /* 0x00000004060ba824 */ /* 0x010fe400078e0201 */
[----:B--2---:R-:W-:Y:S01]  /*0c10*/  @!P1 FADD R13, R9, 1 ;  /* 0x3f800000090d9421 */ /* 0x004fe20000000000 */
[----:B------:R-:W-:-:S04]  /*0c20*/  @!P0 IADD3.X R9, PT, PT, R2, R17, RZ, P3, P4 ;  /* 0x0000001102098210 */ /* 0x000fc80001fe84ff */
[----:B------:R0:W-:Y:S04]  /*0c30*/  @!P1 STL [R10+-0x104], R13 ;  /* 0xfffefc0d0a009387 */ /* 0x0001e80000100800 */
[----:B------:R-:W2:Y:S04]  /*0c40*/  @!P2 LDL R7, [R11+-0x104] ;  /* 0xfffefc000b07a983 */ /* 0x000ea80000100800 */
[----:B------:R-:W0:Y:S01]  /*0c50*/  @!P0 LDG.E.S8 R8, desc[UR12][R8.64+-0x41] ;  /* 0xffffbf0c08088981 */ /* 0x000e22000c1e1300 */
[----:B------:R-:W-:-:S04]  /*0c60*/  IADD3 R6, PT, PT, R14, -0x41, RZ ;  /* 0xffffffbf0e067810 */ /* 0x000fc80007ffe0ff */
[----:B------:R-:W-:-:S04]  /*0c70*/  LOP3.LUT R6, R6, 0xff, RZ, 0xc0, !PT ;  /* 0x000000ff06067812 */ /* 0x000fc800078ec0ff */
[----:B------:R-:W-:-:S13]  /*0c80*/  ISETP.GT.U32.AND P1, PT, R6, 0x19, PT ;  /* 0x000000190600780c */ /* 0x000fda0003f24070 */
[----:B------:R-:W3:Y:S01]  /*0c90*/  @!P1 LDC.64 R16, c[0x0][0x390] ;  /* 0x0000e400ff109b82 */ /* 0x000ee20000000a00 */
[----:B------:R-:W-:Y:S02]  /*0ca0*/  @!P1 LOP3.LUT R6, R14, 0xff, RZ, 0xc0, !PT ;  /* 0x000000ff0e069812 */ /* 0x000fe400078ec0ff */
[----:B------:R-:W4:Y:S02]  /*0cb0*/  LDG.E.U8 R14, desc[UR12][R4.64+0x3] ;  /* 0x0000030c040e7981 */ /* 0x000f24000c1e1100 */
[----:B---3--:R-:W-:Y:S01]  /*0cc0*/  @!P1 IADD3 R6, P3, P4, R3, R16, R6 ;  /* 0x0000001003069210 */ /* 0x008fe20007c7e006 */
[----:B--2---:R-:W-:-:S03]  /*0cd0*/  @!P2 FADD R12, R7, 1 ;  /* 0x3f800000070ca421 */ /* 0x004fc60000000000 */
[----:B------:R-:W-:Y:S02]  /*0ce0*/  @!P1 IADD3.X R7, PT, PT, R2, R17, RZ, P3, P4 ;  /* 0x0000001102079210 */ /* 0x000fe40001fe84ff */
[----:B0-----:R-:W-:Y:S01]  /*0cf0*/  @!P0 LEA R10, R8, R1, 0x2 ;  /* 0x00000001080a8211 */ /* 0x001fe200078e10ff */
        /* <DEDUP_REMOVED lines=8> */
[----:B------:R-:W5:Y:S02]  /*0d80*/  LDG.E.U8 R15, desc[UR12][R4.64+0x4] ;  /* 0x0000040c040f7981 */ /* 0x000f64000c1e1100 */
[----:B---3--:R-:W-:Y:S01]  /*0d90*/  @!P2 IADD3 R8, P3, P4, R3, R16, R8 ;  /* 0x000000100308a210 */ /* 0x008fe20007c7e008 */
[----:B--2---:R-:W-:-:S03]  /*0da0*/  @!P0 FADD R13, R9, 1 ;  /* 0x3f800000090d8421 */ /* 0x004fc60000000000 */
[----:B------:R-:W-:Y:S01]  /*0db0*/  @!P2 IADD3.X R9, PT, PT, R2, R17, RZ, P3, P4 ;  /* 0x000000110209a210 */ /* 0x000fe20001fe84ff */
[----:B0-----:R-:W-:Y:S01]  /*0dc0*/  @!P1 IMAD R11, R6, 0x4, R1 ;  /* 0x00000004060b9824 */ /* 0x001fe200078e0201 */
[----:B------:R0:W-:Y:S04]  /*0dd0*/  @!P0 STL [R10+-0x104], R13 ;  /* 0xfffefc0d0a008387 */ /* 0x0001e80000100800 */
[----:B------:R-:W2:Y:S04]  /*0de0*/  @!P1 LDL R7, [R11+-0x104] ;  /* 0xfffefc000b079983 */ /* 0x000ea80000100800 */
[----:B------:R-:W3:Y:S01]  /*0df0*/  @!P2 LDG.E.S8 R8, desc[UR12][R8.64+-0x41] ;  /* 0xffffbf0c0808a981 */ /* 0x000ee2000c1e1300 */
[----:B----4-:R-:W-:-:S04]  /*0e00*/  IADD3 R6, PT, PT, R14, -0x41, RZ ;  /* 0xffffffbf0e067810 */ /* 0x010fc80007ffe0ff */
[----:B------:R-:W-:-:S04]  /*0e10*/  LOP3.LUT R6, R6, 0xff, RZ, 0xc0, !PT ;  /* 0x000000ff06067812 */ /* 0x000fc800078ec0ff */
[----:B------:R-:W-:-:S13]  /*0e20*/  ISETP.GT.U32.AND P0, PT, R6, 0x19, PT ;  /* 0x000000190600780c */ /* 0x000fda0003f04070 */
[----:B------:R-:W4:Y:S01]  /*0e30*/  @!P0 LDC.64 R16, c[0x0][0x390] ;  /* 0x0000e400ff108b82 */ /* 0x000f220000000a00 */
[----:B------:R-:W-:-:S04]  /*0e40*/  @!P0 LOP3.LUT R6, R14, 0xff, RZ, 0xc0, !PT ;  /* 0x000000ff0e068812 */ /* 0x000fc800078ec0ff */
[----:B----4-:R-:W-:Y:S01]  /*0e50*/  @!P0 IADD3 R6, P3, P4, R3, R16, R6 ;  /* 0x0000001003068210 */ /* 0x010fe20007c7e006 */
[----:B--2---:R-:W-:-:S03]  /*0e60*/  @!P1 FADD R14, R7, 1 ;  /* 0x3f800000070e9421 */ /* 0x004fc60000000000 */
[----:B------:R-:W-:Y:S02]  /*0e70*/  @!P0 IADD3.X R7, PT, PT, R2, R17, RZ, P3, P4 ;  /* 0x0000001102078210 */ /* 0x000fe40001fe84ff */
[----:B---3--:R-:W-:Y:S01]  /*0e80*/  @!P2 LEA R12, R8, R1, 0x2 ;  /* 0x00000001080ca211 */ /* 0x008fe200078e10ff */
[----:B------:R2:W-:Y:S04]  /*0e90*/  @!P1 STL [R11+-0x104], R14 ;  /* 0xfffefc0e0b009387 */ /* 0x0005e80000100800 */
[----:B0-----:R-:W3:Y:S04]  /*0ea0*/  @!P2 LDL R10, [R12+-0x104] ;  /* 0xfffefc000c0aa983 */ /* 0x001ee80000100800 */
[----:B------:R-:W4:Y:S01]  /*0eb0*/  @!P0 LDG.E.S8 R6, desc[UR12][R6.64+-0x41] ;  /* 0xffffbf0c06068981 */ /* 0x000f22000c1e1300 */
[----:B-----5:R-:W-:-:S04]  /*0ec0*/  IADD3 R8, PT, PT, R15, -0x41, RZ ;  /* 0xffffffbf0f087810 */ /* 0x020fc80007ffe0ff */
[----:B------:R-:W-:-:S04]  /*0ed0*/  LOP3.LUT R8, R8, 0xff, RZ, 0xc0, !PT ;  /* 0x000000ff08087812 */ /* 0x000fc800078ec0ff */
[----:B------:R-:W-:-:S13]  /*0ee0*/  ISETP.GT.U32.AND P1, PT, R8, 0x19, PT ;  /* 0x000000190800780c */ /* 0x000fda0003f24070 */
[----:B------:R-:W0:Y:S01]  /*0ef0*/  @!P1 LDC.64 R16, c[0x0][0x390] ;  /* 0x0000e400ff109b82 */ /* 0x000e220000000a00 */
[----:B------:R-:W-:-:S04]  /*0f00*/  @!P1 LOP3.LUT R8, R15, 0xff, RZ, 0xc0, !PT ;  /* 0x000000ff0f089812 */ /* 0x000fc800078ec0ff */
[----:B0-----:R-:W-:-:S04]  /*0f10*/  @!P1 IADD3 R8, P3, P4, R3, R16, R8 ;  /* 0x0000001003089210 */ /* 0x001fc80007c7e008 */
[----:B------:R-:W-:-:S05]  /*0f20*/  @!P1 IADD3.X R9, PT, PT, R2, R17, RZ, P3, P4 ;  /* 0x0000001102099210 */ /* 0x000fca0001fe84ff */
[----:B------:R-:W5:Y:S01]  /*0f30*/  @!P1 LDG.E.S8 R8, desc[UR12][R8.64+-0x41] ;  /* 0xffffbf0c08089981 */ /* 0x000f62000c1e1300 */
[----:B---3--:R-:W-:Y:S01]  /*0f40*/  @!P2 FADD R13, R10, 1 ;  /* 0x3f8000000a0da421 */ /* 0x008fe20000000000 */
[----:B----4-:R-:W-:-:S04]  /*0f50*/  @!P0 IMAD R10, R6, 0x4, R1 ;  /* 0x00000004060a8824 */ /* 0x010fc800078e0201 */
[----:B------:R0:W-:Y:S04]  /*0f60*/  @!P2 STL [R12+-0x104], R13 ;  /* 0xfffefc0d0c00a387 */ /* 0x0001e80000100800 */
[----:B------:R-:W2:Y:S02]  /*0f70*/  @!P0 LDL R6, [R10+-0x104] ;  /* 0xfffefc000a068983 */ /* 0x000ea40000100800 */
[----:B--2---:R-:W-:Y:S01]  /*0f80*/  @!P0 FADD R11, R6, 1 ;  /* 0x3f800000060b8421 */ /* 0x004fe20000000000 */
[----:B-----5:R-:W-:-:S04]  /*0f90*/  @!P1 LEA R6, R8, R1, 0x2 ;  /* 0x0000000108069211 */ /* 0x020fc800078e10ff */
[----:B------:R0:W-:Y:S04]  /*0fa0*/  @!P0 STL [R10+-0x104], R11 ;  /* 0xfffefc0b0a008387 */ /* 0x0001e80000100800 */
[----:B------:R-:W2:Y:S01]  /*0fb0*/  @!P1 LDL R7, [R6+-0x104] ;  /* 0xfffefc0006079983 */ /* 0x000ea20000100800 */
[----:B------:R-:W-:-:S04]  /*0fc0*/  UIADD3 UR5, UPT, UPT, UR5, 0x8, URZ ;  /* 0x0000000805057890 */ /* 0x000fc8000fffe0ff */
[----:B------:R-:W-:Y:S01]  /*0fd0*/  UISETP.NE.AND UP0, UPT, UR5, URZ, UPT ;  /* 0x000000ff0500728c */ /* 0x000fe2000bf05270 */
[----:B------:R-:W-:-:S04]  /*0fe0*/  IADD3 R4, P0, PT, R4, 0x8, RZ ;  /* 0x0000000804047810 */ /* 0x000fc80007f1e0ff */
[----:B------:R-:W-:Y:S01]  /*0ff0*/  IADD3.X R5, PT, PT, RZ, R5, RZ, P0, !PT ;  /* 0x00000005ff057210 */ /* 0x000fe200007fe4ff */
[----:B--2---:R-:W-:-:S05]  /*1000*/  @!P1 FADD R7, R7, 1 ;  /* 0x3f80000007079421 */ /* 0x004fca0000000000 */
[----:B------:R0:W-:Y:S01]  /*1010*/  @!P1 STL [R6+-0x104], R7 ;  /* 0xfffefc0706009387 */ /* 0x0001e20000100800 */
[----:B------:R-:W-:Y:S05]  /*1020*/  BRA.U UP0, `(.L_x_2) ;  /* 0xfffffff9004c7547 */ /* 0x000fea000b83ffff */
.L_x_1:
[----:B------:R-:W-:-:S09]  /*1030*/  UISETP.NE.AND UP0, UPT, UR8, URZ, UPT ;  /* 0x000000ff0800728c */ /* 0x000fd2000bf05270 */
[----:B------:R-:W-:Y:S05]  /*1040*/  BRA.U !UP0, `(.L_x_0) ;  /* 0x0000000508e47547 */ /* 0x000fea000b800000 */
[----:B------:R-:W3:Y:S01]  /*1050*/  LDCU UR7, c[0x0][0x388] ;  /* 0x00007100ff0777ac */ /* 0x000ee20008000800 */
[----:B------:R-:W-:Y:S02]  /*1060*/  UISETP.GE.U32.AND UP0, UPT, UR8, 0x4, UPT ;  /* 0x000000040800788c */ /* 0x000fe4000bf06070 */
[----:B---3--:R-:W-:-:S07]  /*1070*/  ULOP3.LUT UR10, UR7, 0x3, URZ, 0xc0, !UPT ;  /* 0x00000003070a7892 */ /* 0x008fce000f8ec0ff */
[----:B------:R-:W-:Y:S05]  /*1080*/  BRA.U !UP0, `(.L_x_3) ;  /* 0x0000000108ec7547 */ /* 0x000fea000b800000 */
[----:B------:R-:W3:Y:S02]  /*1090*/  LDCU.64 UR8, c[0x0][0x380] ;  /* 0x00007000ff0877ac */ /* 0x000ee40008000a00 */
[----:B---3--:R-:W-:-:S04]  /*10a0*/  UIADD3 UR5, UP0, UPT, UR4, UR8, URZ ;  /* 0x0000000804057290 */ /* 0x008fc8000ff1e0ff */
[----:B------:R-:W-:Y:S02]  /*10b0*/  UIADD3.X UR6, UPT, UPT, URZ, UR9, URZ, UP0, !UPT ;  /* 0x00000009ff067290 */ /* 0x000fe400087fe4ff */
[----:B------:R-:W-:-:S04]  /*10c0*/  MOV R4, UR5 ;  /* 0x0000000500047c02 */ /* 0x000fc80008000f00 */
[----:B------:R-:W-:-:S05]  /*10d0*/  IMAD.U32 R5, RZ, RZ, UR6 ;  /* 0x00000006ff057e24 */ /* 0x000fca000f8e00ff */
        /* <DEDUP_REMOVED lines=20> */
[----:B--2---:R-:W-:-:S05]  /*1220*/  @!P0 LEA R10, R6, R1, 0x2 ;  /* 0x00000001060a8211 */ /* 0x004fca00078e10ff */
[----:B------:R-:W2:Y:S01]  /*1230*/  @!P0 LDL R11, [R10+-0x104] ;  /* 0xfffefc000a0b8983 */ /* 0x000ea20000100800 */
[----:B----4-:R-:W-:-:S05]  /*1240*/  VIADD R6, R12, 0xffffffbf ;  /* 0xffffffbf0c067836 */ /* 0x010fca0000000000 */
[----:B------:R-:W-:-:S04]  /*1250*/  LOP3.LUT R6, R6, 0xff, RZ, 0xc0, !PT ;  /* 0x000000ff06067812 */ /* 0x000fc800078ec0ff */
[----:B------:R-:W-:-:S13]  /*1260*/  ISETP.GT.U32.AND P2, PT, R6, 0x19, PT ;  /* 0x000000190600780c */ /* 0x000fda0003f44070 */
[----:B------:R-:W0:Y:S01]  /*1270*/  @!P2 LDC.64 R14, c[0x0][0x390] ;  /* 0x0000e400ff0eab82 */ /* 0x000e220000000a00 */
[----:B------:R-:W-:-:S04]  /*1280*/  @!P2 LOP3.LUT R6, R12, 0xff, RZ, 0xc0, !PT ;  /* 0x000000ff0c06a812 */ /* 0x000fc800078ec0ff */
[----:B0-----:R-:W-:Y:S02]  /*1290*/  @!P2 IADD3 R6, P3, P4, R3, R14, R6 ;  /* 0x0000000e0306a210 */ /* 0x001fe40007c7e006 */
[----:B---3--:R-:W-:Y:S02]  /*12a0*/  @!P1 LEA R12, R8, R1, 0x2 ;  /* 0x00000001080c9211 */ /* 0x008fe400078e10ff */
[----:B------:R-:W-:-:S05]  /*12b0*/  @!P2 IADD3.X R7, PT, PT, R2, R15, RZ, P3, P4 ;  /* 0x0000000f0207a210 */ /* 0x000fca0001fe84ff */
[----:B------:R-:W3:Y:S01]  /*12c0*/  @!P2 LDG.E.S8 R6, desc[UR12][R6.64+-0x41] ;  /* 0xffffbf0c0606a981 */ /* 0x000ee2000c1e1300 */
[----:B--2---:R-:W-:-:S05]  /*12d0*/  @!P0 FADD R11, R11, 1 ;  /* 0x3f8000000b0b8421 */ /* 0x004fca0000000000 */
[----:B------:R4:W-:Y:S04]  /*12e0*/  @!P0 STL [R10+-0x104], R11 ;  /* 0xfffefc0b0a008387 */ /* 0x0009e80000100800 */
[----:B------:R-:W2:Y:S02]  /*12f0*/  @!P1 LDL R8, [R12+-0x104] ;  /* 0xfffefc000c089983 */ /* 0x000ea40000100800 */
[----:B--2---:R-:W-:Y:S01]  /*1300*/  @!P1 FADD R9, R8, 1 ;  /* 0x3f80000008099421 */ /* 0x004fe20000000000 */
[----:B---3--:R-:W-:-:S04]  /*1310*/  @!P2 LEA R8, R6, R1, 0x2 ;  /* 0x000000010608a211 */ /* 0x008fc800078e10ff */
[----:B------:R4:W-:Y:S04]  /*1320*/  @!P1 STL [R12+-0x104], R9 ;  /* 0xfffefc090c009387 */ /* 0x0009e80000100800 */
[----:B------:R-:W2:Y:S01]  /*1330*/  @!P2 LDL R13, [R8+-0x104] ;  /* 0xfffefc00080da983 */ /* 0x000ea20000100800 */
[----:B-----5:R-:W-:-:S04]  /*1340*/  IADD3 R14, PT, PT, R4, -0x41, RZ ;  /* 0xffffffbf040e7810 */ /* 0x020fc80007ffe0ff */
[----:B------:R-:W-:-:S04]  /*1350*/  LOP3.LUT R14, R14, 0xff, RZ, 0xc0, !PT ;  /* 0x000000ff0e0e7812 */ /* 0x000fc800078ec0ff */
[----:B------:R-:W-:Y:S01]  /*1360*/  ISETP.GT.U32.AND P0, PT, R14, 0x19, PT ;  /* 0x000000190e00780c */ /* 0x000fe20003f04070 */
[----:B------:R-:W-:Y:S01]  /*1370*/  UIADD3 UR4, UPT, UPT, UR4, 0x4, URZ ;  /* 0x0000000404047890 */ /* 0x000fe2000fffe0ff */
[----:B--2---:R-:W-:-:S05]  /*1380*/  @!P2 FADD R13, R13, 1 ;  /* 0x3f8000000d0da421 */ /* 0x004fca0000000000 */
[----:B------:R4:W-:Y:S06]  /*1390*/  @!P2 STL [R8+-0x104], R13 ;  /* 0xfffefc0d0800a387 */ /* 0x0009ec0000100800 */
[----:B------:R-:W-:Y:S05]  /*13a0*/  @P0 BRA `(.L_x_3) ;  /* 0x0000000000240947 */ /* 0x000fea0003800000 */
[----:B------:R-:W0:Y:S01]  /*13b0*/  LDCU.64 UR8, c[0x0][0x390] ;  /* 0x00007200ff0877ac */ /* 0x000e220008000a00 */
[----:B------:R-:W-:-:S04]  /*13c0*/  LOP3.LUT R4, R4, 0xff, RZ, 0xc0, !PT ;  /* 0x000000ff04047812 */ /* 0x000fc800078ec0ff */
[----:B0-----:R-:W-:-:S04]  /*13d0*/  IADD3 R4, P0, P1, R3, UR8, R4 ;  /* 0x0000000803047c10 */ /* 0x001fc8000f91e004 */
[----:B------:R-:W-:-:S05]  /*13e0*/  IADD3.X R5, PT, PT, R2, UR9, RZ, P0, P1 ;  /* 0x0000000902057c10 */ /* 0x000fca00087e24ff */
[----:B------:R-:W2:Y:S02]  /*13f0*/  LDG.E.S8 R4, desc[UR12][R4.64+-0x41] ;  /* 0xffffbf0c04047981 */ /* 0x000ea4000c1e1300 */
[----:B--2---:R-:W-:-:S05]  /*1400*/  IMAD R6, R4, 0x4, R1 ;  /* 0x0000000404067824 */ /* 0x004fca00078e0201 */
[----:B------:R-:W2:Y:S02]  /*1410*/  LDL R7, [R6+-0x104] ;  /* 0xfffefc0006077983 */ /* 0x000ea40000100800 */
[----:B--2---:R-:W-:-:S05]  /*1420*/  FADD R7, R7, 1 ;  /* 0x3f80000007077421 */ /* 0x004fca0000000000 */
[----:B------:R3:W-:Y:S02]  /*1430*/  STL [R6+-0x104], R7 ;  /* 0xfffefc0706007387 */ /* 0x0007e40000100800 */
.L_x_3:
[----:B------:R-:W-:-:S09]  /*1440*/  UISETP.NE.AND UP0, UPT, UR10, URZ, UPT ;  /* 0x000000ff0a00728c */ /* 0x000fd2000bf05270 */
[----:B------:R-:W-:Y:S05]  /*1450*/  BRA.U !UP0, `(.L_x_0) ;  /* 0x0000000108e07547 */ /* 0x000fea000b800000 */
[----:B------:R-:W-:-:S09]  /*1460*/  UISETP.NE.AND UP0, UPT, UR10, 0x1, UPT ;  /* 0x000000010a00788c */ /* 0x000fd2000bf05270 */
[----:B------:R-:W-:Y:S05]  /*1470*/  BRA.U !UP0, `(.L_x_4) ;  /* 0x0000000108847547 */ /* 0x000fea000b800000 */
[----:B------:R-:W5:Y:S02]  /*1480*/  LDCU.64 UR8, c[0x0][0x380] ;  /* 0x00007000ff0877ac */ /* 0x000f640008000a00 */
[----:B-----5:R-:W-:-:S04]  /*1490*/  UIADD3 UR8, UP0, UPT, UR4, UR8, URZ ;  /* 0x0000000804087290 */ /* 0x020fc8000ff1e0ff */
[----:B------:R-:W-:Y:S02]  /*14a0*/  UIADD3.X UR9, UPT, UPT, URZ, UR9, URZ, UP0, !UPT ;  /* 0x00000009ff097290 */ /* 0x000fe400087fe4ff */
[----:B0-23--:R-:W-:-:S04]  /*14b0*/  MOV R6, UR8 ;  /* 0x0000000800067c02 */ /* 0x00dfc80008000f00 */
[----:B------:R-:W-:-:S05]  /*14c0*/  MOV R7, UR9 ;  /* 0x0000000900077c02 */ /* 0x000fca0008000f00 */
[----:B------:R-:W2:Y:S04]  /*14d0*/  LDG.E.U8 R5, desc[UR12][R6.64] ;  /* 0x0000000c06057981 */ /* 0x000ea8000c1e1100 */
[----:B----4-:R-:W3:Y:S01]  /*14e0*/  LDG.E.U8 R11, desc[UR12][R6.64+0x1] ;  /* 0x0000010c060b7981 */ /* 0x010ee2000c1e1100 */
[----:B--2---:R-:W-:-:S04]  /*14f0*/  IADD3 R4, PT, PT, R5, -0x41, RZ ;  /* 0xffffffbf05047810 */ /* 0x004fc80007ffe0ff */
[----:B------:R-:W-:-:S04]  /*1500*/  LOP3.LUT R4, R4, 0xff, RZ, 0xc0, !PT ;  /* 0x000000ff04047812 */ /* 0x000fc800078ec0ff */
[----:B------:R-:W-:-:S13]  /*1510*/  ISETP.GT.U32.AND P0, PT, R4, 0x19, PT ;  /* 0x000000190400780c */ /* 0x000fda0003f04070 */
[----:B------:R-:W0:Y:S01]  /*1520*/  @!P0 LDC.64 R8, c[0x0][0x390] ;  /* 0x0000e400ff088b82 */ /* 0x000e220000000a00 */
[----:B------:R-:W-:-:S04]  /*1530*/  @!P0 LOP3.LUT R4, R5, 0xff, RZ, 0xc0, !PT ;  /* 0x000000ff05048812 */ /* 0x000fc800078ec0ff */
[----:B0-----:R-:W-:-:S04]  /*1540*/  @!P0 IADD3 R4, P1, P2, R3, R8, R4 ;  /* 0x0000000803048210 */ /* 0x001fc80007a3e004 */
[----:B------:R-:W-:-:S05]  /*1550*/  @!P0 IADD3.X R5, PT, PT, R2, R9, RZ, P1, P2 ;  /* 0x0000000902058210 */ /* 0x000fca0000fe44ff */
[----:B------:R-:W2:Y:S02]  /*1560*/  @!P0 LDG.E.S8 R4, desc[UR12][R4.64+-0x41] ;  /* 0xffffbf0c04048981 */ /* 0x000ea4000c1e1300 */
[----:B--2---:R-:W-:-:S05]  /*1570*/  @!P0 IMAD R8, R4, 0x4, R1 ;  /* 0x0000000404088824 */ /* 0x004fca00078e0201 */
[----:B------:R-:W2:Y:S01]  /*1580*/  @!P0 LDL R9, [R8+-0x104] ;  /* 0xfffefc0008098983 */ /* 0x000ea20000100800 */
[----:B---3--:R-:W-:-:S04]  /*1590*/  IADD3 R10, PT, PT, R11, -0x41, RZ ;  /* 0xffffffbf0b0a7810 */ /* 0x008fc80007ffe0ff */
[----:B------:R-:W-:Y:S01]  /*15a0*/  LOP3.LUT R10, R10, 0xff, RZ, 0xc0, !PT ;  /* 0x000000ff0a0a7812 */ /* 0x000fe200078ec0ff */
[----:B------:R-:W-:Y:S01]  /*15b0*/  UIADD3 UR4, UPT, UPT, UR4, 0x2, URZ ;  /* 0x0000000204047890 */ /* 0x000fe2000fffe0ff */
[----:B--2---:R-:W-:-:S05]  /*15c0*/  @!P0 FADD R9, R9, 1 ;  /* 0x3f80000009098421 */ /* 0x004fca0000000000 */
[----:B------:R0:W-:Y:S01]  /*15d0*/  @!P0 STL [R8+-0x104], R9 ;  /* 0xfffefc0908008387 */ /* 0x0001e20000100800 */
[----:B------:R-:W-:-:S13]  /*15e0*/  ISETP.GT.U32.AND P0, PT, R10, 0x19, PT ;  /* 0x000000190a00780c */ /* 0x000fda0003f04070 */
[----:B0-----:R-:W-:Y:S05]  /*15f0*/  @P0 BRA `(.L_x_4) ;  /* 0x0000000000240947 */ /* 0x001fea0003800000 */
[----:B------:R-:W0:Y:S01]  /*1600*/  LDCU.64 UR8, c[0x0][0x390] ;  /* 0x00007200ff0877ac */ /* 0x000e220008000a00 */
[----:B------:R-:W-:-:S04]  /*1610*/  LOP3.LUT R4, R11, 0xff, RZ, 0xc0, !PT ;  /* 0x000000ff0b047812 */ /* 0x000fc800078ec0ff */
[----:B0-----:R-:W-:-:S04]  /*1620*/  IADD3 R4, P0, P1, R3, UR8, R4 ;  /* 0x0000000803047c10 */ /* 0x001fc8000f91e004 */
[----:B------:R-:W-:-:S05]  /*1630*/  IADD3.X R5, PT, PT, R2, UR9, RZ, P0, P1 ;  /* 0x0000000902057c10 */ /* 0x000fca00087e24ff */
[----:B------:R-:W2:Y:S02]  /*1640*/  LDG.E.S8 R4, desc[UR12][R4.64+-0x41] ;  /* 0xffffbf0c04047981 */ /* 0x000ea4000c1e1300 */
[----:B--2---:R-:W-:-:S05]  /*1650*/  LEA R6, R4, R1, 0x2 ;  /* 0x0000000104067211 */ /* 0x004fca00078e10ff */
[----:B------:R-:W2:Y:S02]  /*1660*/  LDL R7, [R6+-0x104] ;  /* 0xfffefc0006077983 */ /* 0x000ea40000100800 */
[----:B--2---:R-:W-:-:S05]  /*1670*/  FADD R7, R7, 1 ;  /* 0x3f80000007077421 */ /* 0x004fca0000000000 */
[----:B------:R0:W-:Y:S02]  /*1680*/  STL [R6+-0x104], R7 ;  /* 0xfffefc0706007387 */ /* 0x0001e40000100800 */
.L_x_4:
[----:B------:R-:W-:-:S04]  /*1690*/  ULOP3.LUT UR5, UR7, 0x1, URZ, 0xc0, !UPT ;  /* 0x0000000107057892 */ /* 0x000fc8000f8ec0ff */
[----:B------:R-:W-:-:S09]  /*16a0*/  UISETP.NE.U32.AND UP0, UPT, UR5, 0x1, UPT ;  /* 0x000000010500788c */ /* 0x000fd2000bf05070 */
[----:B------:R-:W-:Y:S05]  /*16b0*/  BRA.U UP0, `(.L_x_0) ;  /* 0x0000000100487547 */ /* 0x000fea000b800000 */
[----:B------:R-:W5:Y:S02]  /*16c0*/  LDCU.64 UR6, c[0x0][0x380] ;  /* 0x00007000ff0677ac */ /* 0x000f640008000a00 */
[----:B-----5:R-:W-:-:S04]  /*16d0*/  UIADD3 UR4, UP0, UPT, UR4, UR6, URZ ;  /* 0x0000000604047290 */ /* 0x020fc8000ff1e0ff */
[----:B------:R-:W-:Y:S02]  /*16e0*/  UIADD3.X UR5, UPT, UPT, URZ, UR7, URZ, UP0, !UPT ;  /* 0x00000007ff057290 */ /* 0x000fe400087fe4ff */
[----:B------:R-:W-:-:S04]  /*16f0*/  MOV R4, UR4 ;  /* 0x0000000400047c02 */ /* 0x000fc80008000f00 */
[----:B------:R-:W-:-:S05]  /*1700*/  IMAD.U32 R5, RZ, RZ, UR5 ;  /* 0x00000005ff057e24 */ /* 0x000fca000f8e00ff */
[----:B------:R-:W0:Y:S02]  /*1710*/  LDG.E.U8 R4, desc[UR12][R4.64] ;  /* 0x0000000c04047981 */ /* 0x000e24000c1e1100 */
[----:B0-23--:R-:W-:-:S04]  /*1720*/  IADD3 R6, PT, PT, R4, -0x41, RZ ;  /* 0xffffffbf04067810 */ /* 0x00dfc80007ffe0ff */
[----:B------:R-:W-:-:S04]  /*1730*/  LOP3.LUT R6, R6, 0xff, RZ, 0xc0, !PT ;  /* 0x000000ff06067812 */ /* 0x000fc800078ec0ff */
[----:B------:R-:W-:-:S13]  /*1740*/  ISETP.GT.U32.AND P0, PT, R6, 0x19, PT ;  /* 0x000000190600780c */ /* 0x000fda0003f04070 */
[----:B----4-:R-:W0:Y:S01]  /*1750*/  @!P0 LDC.64 R8, c[0x0][0x390] ;  /* 0x0000e400ff088b82 */ /* 0x010e220000000a00 */
[----:B------:R-:W-:-:S04]  /*1760*/  @!P0 LOP3.LUT R6, R4, 0xff, RZ, 0xc0, !PT ;  /* 0x000000ff04068812 */ /* 0x000fc800078ec0ff */
[----:B0-----:R-:W-:-:S04]  /*1770*/  @!P0 IADD3 R6, P1, P2, R3, R8, R6 ;  /* 0x0000000803068210 */ /* 0x001fc80007a3e006 */
[----:B------:R-:W-:-:S05]  /*1780*/  @!P0 IADD3.X R7, PT, PT, R2, R9, RZ, P1, P2 ;  /* 0x0000000902078210 */ /* 0x000fca0000fe44ff */
[----:B------:R-:W2:Y:S02]  /*1790*/  @!P0 LDG.E.S8 R6, desc[UR12][R6.64+-0x41] ;  /* 0xffffbf0c06068981 */ /* 0x000ea4000c1e1300 */
[----:B--2---:R-:W-:-:S05]  /*17a0*/  @!P0 LEA R2, R6, R1, 0x2 ;  /* 0x0000000106028211 */ /* 0x004fca00078e10ff */
[----:B------:R-:W2:Y:S02]  /*17b0*/  @!P0 LDL R3, [R2+-0x104] ;  /* 0xfffefc0002038983 */ /* 0x000ea40000100800 */
[----:B--2---:R-:W-:-:S05]  /*17c0*/  @!P0 FADD R3, R3, 1 ;  /* 0x3f80000003038421 */ /* 0x004fca0000000000 */
[----:B------:R0:W-:Y:S02]  /*17d0*/  @!P0 STL [R2+-0x104], R3 ;  /* 0xfffefc0302008387 */ /* 0x0001e40000100800 */
.L_x_0:
[----:B------:R-:W5:Y:S04]  /*17e0*/  LDL.64 R26, [R1] ;  /* 0x00000000011a7983 */ /* 0x000f680000100a00 */
[----:B------:R-:W5:Y:S04]  /*17f0*/  LDL.64 R24, [R1+0x8] ;  /* 0x0000080001187983 */ /* 0x000f680000100a00 */
[----:B------:R-:W5:Y:S04]  /*1800*/  LDL.64 R22, [R1+0x10] ;  /* 0x0000100001167983 */ /* 0x000f680000100a00 */
[----:B------:R-:W5:Y:S04]  /*1810*/  LDL.64 R20, [R1+0x18] ;  /* 0x0000180001147983 */ /* 0x000f680000100a00 */
[----:B------:R-:W5:Y:S04]  /*1820*/  LDL.64 R18, [R1+0x20] ;  /* 0x0000200001127983 */ /* 0x000f680000100a00 */
[----:B------:R-:W5:Y:S04]  /*1830*/  LDL.64 R16, [R1+0x28] ;  /* 0x0000280001107983 */ /* 0x000f680000100a00 */
[----:B------:R-:W5:Y:S04]  /*1840*/  LDL.64 R14, [R1+0x30] ;  /* 0x00003000010e7983 */ /* 0x000f680000100a00 */
[----:B0-2-4-:R-:W2:Y:S04]  /*1850*/  LDL.64 R12, [R1+0x38] ;  /* 0x00003800010c7983 */ /* 0x015ea80000100a00 */
[----:B------:R-:W4:Y:S04]  /*1860*/  LDL.64 R10, [R1+0x40] ;  /* 0x00004000010a7983 */ /* 0x000f280000100a00 */
[----:B------:R-:W4:Y:S04]  /*1870*/  LDL.64 R8, [R1+0x48] ;  /* 0x0000480001087983 */ /* 0x000f280000100a00 */
[----:B---3--:R-:W3:Y:S04]  /*1880*/  LDL.64 R6, [R1+0x50] ;  /* 0x0000500001067983 */ /* 0x008ee80000100a00 */
[----:B------:R-:W3:Y:S04]  /*1890*/  LDL.64 R4, [R1+0x58] ;  /* 0x0000580001047983 */ /* 0x000ee80000100a00 */
[----:B------:R-:W3:Y:S01]  /*18a0*/  LDL.64 R2, [R1+0x60] ;  /* 0x0000600001027983 */ /* 0x000ee20000100a00 */
[----:B-----5:R-:W-:-:S04]  /*18b0*/  FADD R28, RZ, R26 ;  /* 0x0000001aff1c7221 */ /* 0x020fc80000000000 */
[----:B------:R-:W-:-:S04]  /*18c0*/  FADD R29, R27, R28 ;  /* 0x0000001c1b1d7221 */ /* 0x000fc80000000000 */
        /* <DEDUP_REMOVED lines=12> */
[----:B--2---:R-:W-:-:S04]  /*1990*/  FADD R28, R29, R12 ;  /* 0x0000000c1d1c7221 */ /* 0x004fc80000000000 */
[----:B------:R-:W-:-:S04]  /*19a0*/  FADD R29, R13, R28 ;  /* 0x0000001c0d1d7221 */ /* 0x000fc80000000000 */
[----:B----4-:R-:W-:-:S04]  /*19b0*/  FADD R28, R29, R10 ;  /* 0x0000000a1d1c7221 */ /* 0x010fc80000000000 */
[----:B------:R-:W-:-:S04]  /*19c0*/  FADD R29, R11, R28 ;  /* 0x0000001c0b1d7221 */ /* 0x000fc80000000000 */
[----:B------:R-:W-:-:S04]  /*19d0*/  FADD R28, R29, R8 ;  /* 0x000000081d1c7221 */ /* 0x000fc80000000000 */
[----:B------:R-:W-:-:S04]  /*19e0*/  FADD R29, R9, R28 ;  /* 0x0000001c091d7221 */ /* 0x000fc80000000000 */
[----:B---3--:R-:W-:-:S04]  /*19f0*/  FADD R28, R29, R6 ;  /* 0x000000061d1c7221 */ /* 0x008fc80000000000 */
[----:B------:R-:W-:-:S04]  /*1a00*/  FADD R29, R7, R28 ;  /* 0x0000001c071d7221 */ /* 0x000fc80000000000 */
[----:B------:R-:W-:-:S04]  /*1a10*/  FADD R28, R29, R4 ;  /* 0x000000041d1c7221 */ /* 0x000fc80000000000 */
[----:B------:R-:W-:-:S04]  /*1a20*/  FADD R29, R5, R28 ;  /* 0x0000001c051d7221 */ /* 0x000fc80000000000 */
[----:B------:R-:W-:-:S04]  /*1a30*/  FADD R28, R29, R2 ;  /* 0x000000021d1c7221 */ /* 0x000fc80000000000 */
[----:B------:R-:W-:-:S05]  /*1a40*/  FADD R29, R3, R28 ;  /* 0x0000001c031d7221 */ /* 0x000fca0000000000 */
[----:B------:R-:W-:-:S13]  /*1a50*/  FSETP.NEU.AND P0, PT, R29, RZ, PT ;  /* 0x000000ff1d00720b */ /* 0x000fda0003f0d000 */
[----:B------:R-:W0:Y:S01]  /*1a60*/  @!P0 LDC.64 R30, c[0x0][0x3a0] ;  /* 0x0000e800ff1e8b82 */ /* 0x000e220000000a00 */
[----:B------:R-:W-:Y:S01]  /*1a70*/  @!P0 MOV R33, 0xce6e6b28 ;  /* 0xce6e6b2800218802 */ /* 0x000fe20000000f00 */
[----:B0-----:R-:W-:-:S05]  /*1a80*/  @!P0 IMAD.WIDE R30, R0, 0x4, R30 ;  /* 0x00000004001e8825 */ /* 0x001fca00078e021e */
[----:B------:R0:W-:Y:S01]  /*1a90*/  @!P0 STG.E desc[UR12][R30.64], R33 ;  /* 0x000000211e008986 */ /* 0x0001e2000c10190c */
[----:B------:R-:W-:Y:S05]  /*1aa0*/  @!P0 EXIT ;  /* 0x000000000000894d */ /* 0x000fea0003800000 */
[----:B------:R-:W0:Y:S01]  /*1ab0*/  MUFU.RCP R28, R29 ;  /* 0x0000001d001c7308 */ /* 0x000e220000001000 */
[----:B------:R-:W-:Y:S07]  /*1ac0*/  BSSY.RECONVERGENT B2, `(.L_x_5) ;  /* 0x000000b000027945 */ /* 0x000fee0003800200 */
[----:B------:R-:W2:Y:S01]  /*1ad0*/  FCHK P0, R26, R29 ;  /* 0x0000001d1a007302 */ /* 0x000ea20000000000 */
[----:B0-----:R-:W-:-:S04]  /*1ae0*/  FFMA R31, -R29, R28, 1 ;  /* 0x3f8000001d1f7423 */ /* 0x001fc8000000011c */
[----:B------:R-:W-:-:S04]  /*1af0*/  FFMA R31, R28, R31, R28 ;  /* 0x0000001f1c1f7223 */ /* 0x000fc8000000001c */
[----:B------:R-:W-:-:S04]  /*1b00*/  FFMA R28, R26, R31, RZ ;  /* 0x0000001f1a1c7223 */ /* 0x000fc800000000ff */
[----:B------:R-:W-:-:S04]  /*1b10*/  FFMA R30, -R29, R28, R26 ;  /* 0x0000001c1d1e7223 */ /* 0x000fc8000000011a */
[----:B------:R-:W-:Y:S01]  /*1b20*/  FFMA R30, R31, R30, R28 ;  /* 0x0000001e1f1e7223 */ /* 0x000fe2000000001c */
[----:B--2---:R-:W-:Y:S06]  /*1b30*/  @!P0 BRA `(.L_x_6) ;  /* 0x00000000000c8947 */ /* 0x004fec0003800000 */
[----:B------:R-:W-:-:S07]  /*1b40*/  MOV R28, 0x1b60 ;  /* 0x00001b60001c7802 */ /* 0x000fce0000000f00 */
[----:B-1----:R-:W-:Y:S05]  /*1b50*/  CALL.REL.NOINC `($__internal_0_$__cuda_sm3x_div_rn_noftz_f32_slowpath) ;  /* 0x0000001800647944 */ /* 0x002fea0003c00000 */
[----:B------:R-:W-:-:S07]  /*1b60*/  IMAD.MOV.U32 R30, RZ, RZ, R26 ;  /* 0x000000ffff1e7224 */ /* 0x000fce00078e001a */
.L_x_6:
[----:B------:R-:W-:Y:S05]  /*1b70*/  BSYNC.RECONVERGENT B2 ;  /* 0x0000000000027941 */ /* 0x000fea0003800200 */
.L_x_5:
[----:B------:R-:W0:Y:S01]  /*1b80*/  MUFU.RCP R26, R29 ;  /* 0x0000001d001a7308 */ /* 0x000e220000001000 */
[----:B------:R-:W2:Y:S01]  /*1b90*/  LDC R31, c[0x3][RZ] ;  /* 0x00c00000ff1f7b82 */ /* 0x000ea20000000800 */
[----:B------:R-:W-:Y:S06]  /*1ba0*/  BSSY.RECONVERGENT B2, `(.L_x_7) ;  /* 0x000000d000027945 */ /* 0x000fec0003800200 */
[----:B------:R-:W3:Y:S01]  /*1bb0*/  FCHK P0, R27, R29 ;  /* 0x0000001d1b007302 */ /* 0x000ee20000000000 */
[----:B0-----:R-:W-:-:S04]  /*1bc0*/  FFMA R33, -R29, R26, 1 ;  /* 0x3f8000001d217423 */ /* 0x001fc8000000011a */
[----:B------:R-:W-:-:S04]  /*1bd0*/  FFMA R33, R26, R33, R26 ;  /* 0x000000211a217223 */ /* 0x000fc8000000001a */
[----:B------:R-:W-:Y:S01]  /*1be0*/  FFMA R26, R27, R33, RZ ;  /* 0x000000211b1a7223 */ /* 0x000fe200000000ff */
[----:B--2---:R-:W-:-:S03]  /*1bf0*/  FFMA R30, R30, 100, -R31 ;  /* 0x42c800001e1e7823 */ /* 0x004fc6000000081f */
[----:B------:R-:W-:Y:S01]  /*1c00*/  FFMA R31, -R29, R26, R27 ;  /* 0x0000001a1d1f7223 */ /* 0x000fe2000000011b */
[----:B------:R-:W-:-:S03]  /*1c10*/  FFMA R30, -R30, R30, RZ ;  /* 0x0000001e1e1e7223 */ /* 0x000fc600000001ff */
[----:B------:R-:W-:Y:S01]  /*1c20*/  FFMA R26, R33, R31, R26 ;  /* 0x0000001f211a7223 */ /* 0x000fe2000000001a */
[----:B---3--:R-:W-:Y:S06]  /*1c30*/  @!P0 BRA `(.L_x_8) ;  /* 0x00000000000c8947 */ /* 0x008fec0003800000 */
[----:B------:R-:W-:Y:S02]  /*1c40*/  MOV R26, R27 ;  /* 0x0000001b001a7202 */ /* 0x000fe40000000f00 */
[----:B------:R-:W-:-:S07]  /*1c50*/  MOV R28, 0x1c70 ;  /* 0x00001c70001c7802 */ /* 0x000fce0000000f00 */
[----:B-1----:R-:W-:Y:S05]  /*1c60*/  CALL.REL.NOINC `($__internal_0_$__cuda_sm3x_div_rn_noftz_f32_slowpath) ;  /* 0x0000001800207944 */ /* 0x002fea0003c00000 */
.L_x_8:
[----:B------:R-:W-:Y:S05]  /*1c70*/  BSYNC.RECONVERGENT B2 ;  /* 0x0000000000027941 */ /* 0x000fea0003800200 */
.L_x_7:
        /* <DEDUP_REMOVED lines=9> */
[----:B------:R-:W-:-:S03]  /*1d10*/  FFMA R30, -R27, R27, R30 ;  /* 0x0000001b1b1e7223 */ /* 0x000fc6000000011e */
[----:B------:R-:W-:Y:S01]  /*1d20*/  FFMA R26, R33, R31, R28 ;  /* 0x0000001f211a7223 */ /* 0x000fe2000000001c */
[----:B---3--:R-:W-:Y:S06]  /*1d30*/  @!P0 BRA `(.L_x_10) ;  /* 0x00000000000c8947 */ /* 0x008fec0003800000 */
[----:B------:R-:W-:Y:S02]  /*1d40*/  MOV R26, R24 ;  /* 0x00000018001a7202 */ /* 0x000fe40000000f00 */
[----:B------:R-:W-:-:S07]  /*1d50*/  MOV R28, 0x1d70 ;  /* 0x00001d70001c7802 */ /* 0x000fce0000000f00 */
[----:B-1----:R-:W-:Y:S05]  /*1d60*/  CALL.REL.NOINC `($__internal_0_$__cuda_sm3x_div_rn_noftz_f32_slowpath) ;  /* 0x0000001400e07944 */ /* 0x002fea0003c00000 */
.L_x_10:
[----:B------:R-:W-:Y:S05]  /*1d70*/  BSYNC.RECONVERGENT B2 ;  /* 0x0000000000027941 */ /* 0x000fea0003800200 */
.L_x_9:
        /* <DEDUP_REMOVED lines=15> */
.L_x_12:
[----:B------:R-:W-:Y:S05]  /*1e70*/  BSYNC.RECONVERGENT B2 ;  /* 0x0000000000027941 */ /* 0x000fea0003800200 */
.L_x_11:
        /* <DEDUP_REMOVED lines=12> */
[----:B------:R-:W-:Y:S01]  /*1f40*/  IMAD.MOV.U32 R26, RZ, RZ, R22 ;  /* 0x000000ffff1a7224 */ /* 0x000fe200078e0016 */
[----:B------:R-:W-:-:S07]  /*1f50*/  MOV R28, 0x1f70 ;  /* 0x00001f70001c7802 */ /* 0x000fce0000000f00 */
[----:B-1----:R-:W-:Y:S05]  /*1f60*/  CALL.REL.NOINC `($__internal_0_$__cuda_sm3x_div_rn_noftz_f32_slowpath) ;  /* 0x0000001400607944 */ /* 0x002fea0003c00000 */
.L_x_14:
[----:B------:R-:W-:Y:S05]  /*1f70*/  BSYNC.RECONVERGENT B2 ;  /* 0x0000000000027941 */ /* 0x000fea0003800200 */
.L_x_13:
        /* <DEDUP_REMOVED lines=15> */
.L_x_16:
[----:B------:R-:W-:Y:S05]  /*2070*/  BSYNC.RECONVERGENT B2 ;  /* 0x0000000000027941 */ /* 0x000fea0003800200 */
.L_x_15:
        /* <DEDUP_REMOVED lines=15> */
.L_x_18:
[----:B------:R-:W-:Y:S05]  /*2170*/  BSYNC.RECONVERGENT B2 ;  /* 0x0000000000027941 */ /* 0x000fea0003800200 */
.L_x_17:
        /* <DEDUP_REMOVED lines=15> */
.L_x_20:
[----:B------:R-:W-:Y:S05]  /*2270*/  BSYNC.RECONVERGENT B2 ;  /* 0x0000000000027941 */ /* 0x000fea0003800200 */
.L_x_19:
        /* <DEDUP_REMOVED lines=15> */
.L_x_22:
[----:B------:R-:W-:Y:S05]  /*2370*/  BSYNC.RECONVERGENT B2 ;  /* 0x0000000000027941 */ /* 0x000fea0003800200 */
.L_x_21:
        /* <DEDUP_REMOVED lines=15> */
.L_x_24:
[----:B------:R-:W-:Y:S05]  /*2470*/  BSYNC.RECONVERGENT B2 ;  /* 0x0000000000027941 */ /* 0x000fea0003800200 */
.L_x_23:
        /* <DEDUP_REMOVED lines=15> */
.L_x_26:
[----:B------:R-:W-:Y:S05]  /*2570*/  BSYNC.RECONVERGENT B2 ;  /* 0x0000000000027941 */ /* 0x000fea0003800200 */
.L_x_25:
        /* <DEDUP_REMOVED lines=15> */
.L_x_28:
[----:B------:R-:W-:Y:S05]  /*2670*/  BSYNC.RECONVERGENT B2 ;  /* 0x0000000000027941 */ /* 0x000fea0003800200 */
.L_x_27:
        /* <DEDUP_REMOVED lines=15> */
.L_x_30:
[----:B------:R-:W-:Y:S05]  /*2770*/  BSYNC.RECONVERGENT B2 ;  /* 0x0000000000027941 */ /* 0x000fea0003800200 */
.L_x_29:
        /* <DEDUP_REMOVED lines=15> */
.L_x_32:
[----:B------:R-:W-:Y:S05]  /*2870*/  BSYNC.RECONVERGENT B2 ;  /* 0x0000000000027941 */ /* 0x000fea0003800200 */
.L_x_31:
        /* <DEDUP_REMOVED lines=15> */
.L_x_34:
[----:B------:R-:W-:Y:S05]  /*2970*/  BSYNC.RECONVERGENT B2 ;  /* 0x0000000000027941 */ /* 0x000fea0003800200 */
.L_x_33:
        /* <DEDUP_REMOVED lines=15> */
.L_x_36:
[----:B------:R-:W-:Y:S05]  /*2a70*/  BSYNC.RECONVERGENT B2 ;  /* 0x0000000000027941 */ /* 0x000fea0003800200 */
.L_x_35:
        /* <DEDUP_REMOVED lines=15> */
.L_x_38:
[----:B------:R-:W-:Y:S05]  /*2b70*/  BSYNC.RECONVERGENT B2 ;  /* 0x0000000000027941 */ /* 0x000fea0003800200 */
.L_x_37:
        /* <DEDUP_REMOVED lines=15> */
.L_x_40:
[----:B------:R-:W-:Y:S05]  /*2c70*/  BSYNC.RECONVERGENT B2 ;  /* 0x0000000000027941 */ /* 0x000fea0003800200 */
.L_x_39:
        /* <DEDUP_REMOVED lines=15> */
.L_x_42:
[----:B------:R-:W-:Y:S05]  /*2d70*/  BSYNC.RECONVERGENT B2 ;  /* 0x0000000000027941 */ /* 0x000fea0003800200 */
.L_x_41:
        /* <DEDUP_REMOVED lines=15> */
.L_x_44:
[----:B------:R-:W-:Y:S05]  /*2e70*/  BSYNC.RECONVERGENT B2 ;  /* 0x0000000000027941 */ /* 0x000fea0003800200 */
.L_x_43:
        /* <DEDUP_REMOVED lines=15> */
.L_x_46:
[----:B------:R-:W-:Y:S05]  /*2f70*/  BSYNC.RECONVERGENT B2 ;  /* 0x0000000000027941 */ /* 0x000fea0003800200 */
.L_x_45:
        /* <DEDUP_REMOVED lines=15> */
.L_x_48:
[----:B------:R-:W-:Y:S05]  /*3070*/  BSYNC.RECONVERGENT B2 ;  /* 0x0000000000027941 */ /* 0x000fea0003800200 */
.L_x_47:
        /* <DEDUP_REMOVED lines=15> */
.L_x_50:
[----:B------:R-:W-:Y:S05]  /*3170*/  BSYNC.RECONVERGENT B2 ;  /* 0x0000000000027941 */ /* 0x000fea0003800200 */
.L_x_49:
        /* <DEDUP_REMOVED lines=15> */
.L_x_52:
[----:B------:R-:W-:Y:S05]  /*3270*/  BSYNC.RECONVERGENT B2 ;  /* 0x0000000000027941 */ /* 0x000fea0003800200 */
.L_x_51:
        /* <DEDUP_REMOVED lines=15> */
.L_x_54:
[----:B------:R-:W-:Y:S05]  /*3370*/  BSYNC.RECONVERGENT B2 ;  /* 0x0000000000027941 */ /* 0x000fea0003800200 */
.L_x_53:
        /* <DEDUP_REMOVED lines=15> */
.L_x_56:
[----:B------:R-:W-:Y:S05]  /*3470*/  BSYNC.RECONVERGENT B2 ;  /* 0x0000000000027941 */ /* 0x000fea0003800200 */
.L_x_55:
[----:B------:R-:W0:Y:S08]  /*3480*/  LDC R5, c[0x3][0x64] ;  /* 0x00c01900ff057b82 */ /* 0x000e300000000800 */
[----:B------:R-:W2:Y:S01]  /*3490*/  LDC.64 R2, c[0x0][0x3a0] ;  /* 0x0000e800ff027b82 */ /* 0x000ea20000000a00 */
[----:B0-----:R-:W-:-:S04]  /*34a0*/  FFMA R5, R26, 100, -R5 ;  /* 0x42c800001a057823 */ /* 0x001fc80000000805 */
[----:B------:R-:W-:Y:S01]  /*34b0*/  FFMA R5, -R5, R5, R30 ;  /* 0x0000000505057223 */ /* 0x000fe2000000011e */
[----:B--2---:R-:W-:-:S05]  /*34c0*/  IMAD.WIDE R2, R0, 0x4, R2 ;  /* 0x0000000400027825 */ /* 0x004fca00078e0202 */
[----:B------:R-:W-:Y:S01]  /*34d0*/  STG.E desc[UR12][R2.64], R5 ;  /* 0x0000000502007986 */ /* 0x000fe2000c10190c */
[----:B------:R-:W-:Y:S05]  /*34e0*/  EXIT ;  /* 0x000000000000794d */ /* 0x000fea0003800000 */
        .weak           $__internal_0_$__cuda_sm3x_div_rn_noftz_f32_slowpath
        .type           $__internal_0_$__cuda_sm3x_div_rn_noftz_f32_slowpath,@function
        .size           $__internal_0_$__cuda_sm3x_div_rn_noftz_f32_slowpath,(.L_x_69 - $__internal_0_$__cuda_sm3x_div_rn_noftz_f32_slowpath)
$__internal_0_$__cuda_sm3x_div_rn_noftz_f32_slowpath:
[----:B------:R-:W-:Y:S01]  /*34f0*/  SHF.R.U32.HI R31, RZ, 0x17, R29 ;  /* 0x00000017ff1f7819 */ /* 0x000fe2000001161d */
[----:B------:R-:W-:Y:S01]  /*3500*/  BSSY.RECONVERGENT B0, `(.L_x_57) ;  /* 0x0000066000007945 */ /* 0x000fe20003800200 */
[----:B------:R-:W-:Y:S02]  /*3510*/  SHF.R.U32.HI R32, RZ, 0x17, R26 ;  /* 0x00000017ff207819 */ /* 0x000fe4000001161a */
[----:B------:R-:W-:Y:S02]  /*3520*/  LOP3.LUT R31, R31, 0xff, RZ, 0xc0, !PT ;  /* 0x000000ff1f1f7812 */ /* 0x000fe400078ec0ff */
[----:B------:R-:W-:Y:S02]  /*3530*/  LOP3.LUT R32, R32, 0xff, RZ, 0xc0, !PT ;  /* 0x000000ff20207812 */ /* 0x000fe400078ec0ff */
[----:B------:R-:W-:Y:S02]  /*3540*/  IADD3 R33, PT, PT, R31, -0x1, RZ ;  /* 0xffffffff1f217810 */ /* 0x000fe40007ffe0ff */
[----:B------:R-:W-:-:S02]  /*3550*/  MOV R35, R29 ;  /* 0x0000001d00237202 */ /* 0x000fc40000000f00 */
[----:B------:R-:W-:Y:S01]  /*3560*/  ISETP.GT.U32.AND P0, PT, R33, 0xfd, PT ;  /* 0x000000fd2100780c */ /* 0x000fe20003f04070 */
[----:B------:R-:W-:-:S05]  /*3570*/  VIADD R33, R32, 0xffffffff ;  /* 0xffffffff20217836 */ /* 0x000fca0000000000 */
[----:B------:R-:W-:-:S13]  /*3580*/  ISETP.GT.U32.OR P0, PT, R33, 0xfd, P0 ;  /* 0x000000fd2100780c */ /* 0x000fda0000704470 */
[----:B------:R-:W-:Y:S01]  /*3590*/  @!P0 MOV R33, RZ ;  /* 0x000000ff00218202 */ /* 0x000fe20000000f00 */
[----:B------:R-:W-:Y:S06]  /*35a0*/  @!P0 BRA `(.L_x_58) ;  /* 0x0000000000648947 */ /* 0x000fec0003800000 */
[----:B------:R-:W-:Y:S02]  /*35b0*/  FSETP.GTU.FTZ.AND P0, PT, |R26|, +INF , PT ;  /* 0x7f8000001a00780b */ /* 0x000fe40003f1c200 */
[----:B------:R-:W-:-:S04]  /*35c0*/  FSETP.GTU.FTZ.AND P1, PT, |R29|, +INF , PT ;  /* 0x7f8000001d00780b */ /* 0x000fc80003f3c200 */
[----:B------:R-:W-:-:S13]  /*35d0*/  PLOP3.LUT P0, PT, P0, P1, PT, 0xf8, 0x8f ;  /* 0x00000000008f781c */ /* 0x000fda0000703f70 */
[----:B------:R-:W-:Y:S05]  /*35e0*/  @P0 BRA `(.L_x_59) ;  /* 0x0000000400580947 */ /* 0x000fea0003800000 */
[----:B------:R-:W-:-:S13]  /*35f0*/  LOP3.LUT P0, RZ, R35, 0x7fffffff, R26, 0xc8, !PT ;  /* 0x7fffffff23ff7812 */ /* 0x000fda000780c81a */
[----:B------:R-:W-:Y:S05]  /*3600*/  @!P0 BRA `(.L_x_60) ;  /* 0x0000000400488947 */ /* 0x000fea0003800000 */
[C---:B------:R-:W-:Y:S02]  /*3610*/  FSETP.NEU.FTZ.AND P1, PT, |R26|.reuse, +INF , PT ;  /* 0x7f8000001a00780b */ /* 0x040fe40003f3d200 */
[----:B------:R-:W-:Y:S02]  /*3620*/  FSETP.NEU.FTZ.AND P2, PT, |R29|, +INF , PT ;  /* 0x7f8000001d00780b */ /* 0x000fe40003f5d200 */
[----:B------:R-:W-:-:S11]  /*3630*/  FSETP.NEU.FTZ.AND P0, PT, |R26|, +INF , PT ;  /* 0x7f8000001a00780b */ /* 0x000fd60003f1d200 */
[----:B------:R-:W-:Y:S05]  /*3640*/  @!P2 BRA !P1, `(.L_x_60) ;  /* 0x000000040038a947 */ /* 0x000fea0004800000 */
[----:B------:R-:W-:-:S04]  /*3650*/  LOP3.LUT P1, RZ, R26, 0x7fffffff, RZ, 0xc0, !PT ;  /* 0x7fffffff1aff7812 */ /* 0x000fc8000782c0ff */
[----:B------:R-:W-:-:S13]  /*3660*/  PLOP3.LUT P1, PT, P2, P1, PT, 0x2f, 0xf2 ;  /* 0x0000000000f2781c */ /* 0x000fda0001722577 */
[----:B------:R-:W-:Y:S05]  /*3670*/  @P1 BRA `(.L_x_61) ;  /* 0x0000000400241947 */ /* 0x000fea0003800000 */
[----:B------:R-:W-:-:S04]  /*3680*/  LOP3.LUT P1, RZ, R35, 0x7fffffff, RZ, 0xc0, !PT ;  /* 0x7fffffff23ff7812 */ /* 0x000fc8000782c0ff */
[----:B------:R-:W-:-:S13]  /*3690*/  PLOP3.LUT P0, PT, P0, P1, PT, 0x2f, 0xf2 ;  /* 0x0000000000f2781c */ /* 0x000fda0000702577 */
[----:B------:R-:W-:Y:S05]  /*36a0*/  @P0 BRA `(.L_x_62) ;  /* 0x00000004000c0947 */ /* 0x000fea0003800000 */
[----:B------:R-:W-:-:S04]  /*36b0*/  IADD3 R33, PT, PT, R32, -0x1, RZ ;  /* 0xffffffff20217810 */ /* 0x000fc80007ffe0ff */
[----:B------:R-:W-:Y:S02]  /*36c0*/  ISETP.GE.AND P0, PT, R33, RZ, PT ;  /* 0x000000ff2100720c */ /* 0x000fe40003f06270 */
[----:B------:R-:W-:-:S04]  /*36d0*/  IADD3 R33, PT, PT, R31, -0x1, RZ ;  /* 0xffffffff1f217810 */ /* 0x000fc80007ffe0ff */
[----:B------:R-:W-:-:S07]  /*36e0*/  ISETP.GE.AND P1, PT, R33, RZ, PT ;  /* 0x000000ff2100720c */ /* 0x000fce0003f26270 */
[----:B------:R-:W-:Y:S01]  /*36f0*/  @P0 IMAD.MOV.U32 R33, RZ, RZ, RZ ;  /* 0x000000ffff210224 */ /* 0x000fe200078e00ff */
[----:B------:R-:W-:Y:S01]  /*3700*/  @!P0 MOV R33, 0xffffffc0 ;  /* 0xffffffc000218802 */ /* 0x000fe20000000f00 */
[----:B------:R-:W-:-:S04]  /*3710*/  @!P0 FFMA R26, R26, 1.84467440737095516160e+19, RZ ;  /* 0x5f8000001a1a8823 */ /* 0x000fc800000000ff */
[----:B------:R-:W-:Y:S01]  /*3720*/  @!P1 FFMA R35, R29, 1.84467440737095516160e+19, RZ ;  /* 0x5f8000001d239823 */ /* 0x000fe200000000ff */
[----:B------:R-:W-:-:S07]  /*3730*/  @!P1 IADD3 R33, PT, PT, R33, 0x40, RZ ;  /* 0x0000004021219810 */ /* 0x000fce0007ffe0ff */
.L_x_58:
[----:B------:R-:W-:Y:S01]  /*3740*/  LEA R34, R31, 0xc0800000, 0x17 ;  /* 0xc08000001f227811 */ /* 0x000fe200078eb8ff */
[----:B------:R-:W-:Y:S01]  /*3750*/  BSSY.RECONVERGENT B1, `(.L_x_63) ;  /* 0x0000036000017945 */ /* 0x000fe20003800200 */
[----:B------:R-:W-:Y:S02]  /*3760*/  IADD3 R36, PT, PT, R32, -0x7f, RZ ;  /* 0xffffff8120247810 */ /* 0x000fe40007ffe0ff */
[----:B------:R-:W-:-:S04]  /*3770*/  IADD3 R35, PT, PT, -R34, R35, RZ ;  /* 0x0000002322237210 */ /* 0x000fc80007ffe1ff */
[----:B------:R0:W1:Y:S02]  /*3780*/  MUFU.RCP R34, R35 ;  /* 0x0000002300227308 */ /* 0x0000640000001000 */
[----:B0-----:R-:W-:-:S04]  /*3790*/  FADD.FTZ R35, -R35, -RZ ;  /* 0x800000ff23237221 */ /* 0x001fc80000010100 */
[----:B-1----:R-:W-:-:S04]  /*37a0*/  FFMA R37, R34, R35, 1 ;  /* 0x3f80000022257423 */ /* 0x002fc80000000023 */
[----:B------:R-:W-:Y:S01]  /*37b0*/  FFMA R32, R34, R37, R34 ;  /* 0x0000002522207223 */ /* 0x000fe20000000022 */
[C---:B------:R-:W-:Y:S01]  /*37c0*/  IMAD R34, R36.reuse, -0x800000, R26 ;  /* 0xff80000024227824 */ /* 0x040fe200078e021a */
[----:B------:R-:W-:-:S03]  /*37d0*/  IADD3 R36, PT, PT, R36, 0x7f, -R31 ;  /* 0x0000007f24247810 */ /* 0x000fc60007ffe81f */
[----:B------:R-:W-:-:S04]  /*37e0*/  FFMA R37, R34, R32, RZ ;  /* 0x0000002022257223 */ /* 0x000fc800000000ff */
[----:B------:R-:W-:-:S04]  /*37f0*/  FFMA R31, R35, R37, R34 ;  /* 0x00000025231f7223 */ /* 0x000fc80000000022 */
[----:B------:R-:W-:-:S04]  /*3800*/  FFMA R26, R32, R31, R37 ;  /* 0x0000001f201a7223 */ /* 0x000fc80000000025 */
[----:B------:R-:W-:Y:S01]  /*3810*/  FFMA R31, R35, R26, R34 ;  /* 0x0000001a231f7223 */ /* 0x000fe20000000022 */
[----:B------:R-:W-:-:S03]  /*3820*/  IMAD.IADD R35, R36, 0x1, R33 ;  /* 0x0000000124237824 */ /* 0x000fc600078e0221 */
[----:B------:R-:W-:-:S05]  /*3830*/  FFMA R34, R32, R31, R26 ;  /* 0x0000001f20227223 */ /* 0x000fca000000001a */
[----:B------:R-:W-:-:S04]  /*3840*/  SHF.R.U32.HI R36, RZ, 0x17, R34 ;  /* 0x00000017ff247819 */ /* 0x000fc80000011622 */
[----:B------:R-:W-:-:S04]  /*3850*/  LOP3.LUT R36, R36, 0xff, RZ, 0xc0, !PT ;  /* 0x000000ff24247812 */ /* 0x000fc800078ec0ff */
[----:B------:R-:W-:-:S04]  /*3860*/  IADD3 R33, PT, PT, R36, R35, RZ ;  /* 0x0000002324217210 */ /* 0x000fc80007ffe0ff */
[----:B------:R-:W-:-:S04]  /*3870*/  IADD3 R36, PT, PT, R33, -0x1, RZ ;  /* 0xffffffff21247810 */ /* 0x000fc80007ffe0ff */
[----:B------:R-:W-:-:S13]  /*3880*/  ISETP.GE.U32.AND P0, PT, R36, 0xfe, PT ;  /* 0x000000fe2400780c */ /* 0x000fda0003f06070 */
[----:B------:R-:W-:Y:S05]  /*3890*/  @!P0 BRA `(.L_x_64) ;  /* 0x0000000000808947 */ /* 0x000fea0003800000 */
[----:B------:R-:W-:-:S13]  /*38a0*/  ISETP.GT.AND P0, PT, R33, 0xfe, PT ;  /* 0x000000fe2100780c */ /* 0x000fda0003f04270 */
[----:B------:R-:W-:Y:S05]  /*38b0*/  @P0 BRA `(.L_x_65) ;  /* 0x00000000006c0947 */ /* 0x000fea0003800000 */
[----:B------:R-:W-:-:S13]  /*38c0*/  ISETP.GE.AND P0, PT, R33, 0x1, PT ;  /* 0x000000012100780c */ /* 0x000fda0003f06270 */
[----:B------:R-:W-:Y:S05]  /*38d0*/  @P0 BRA `(.L_x_66) ;  /* 0x0000000000740947 */ /* 0x000fea0003800000 */
[----:B------:R-:W-:Y:S02]  /*38e0*/  ISETP.GE.AND P0, PT, R33, -0x18, PT ;  /* 0xffffffe82100780c */ /* 0x000fe40003f06270 */
[----:B------:R-:W-:-:S11]  /*38f0*/  LOP3.LUT R34, R34, 0x80000000, RZ, 0xc0, !PT ;  /* 0x8000000022227812 */ /* 0x000fd600078ec0ff */
[----:B------:R-:W-:Y:S05]  /*3900*/  @!P0 BRA `(.L_x_66) ;  /* 0x0000000000688947 */ /* 0x000fea0003800000 */
[CCC-:B------:R-:W-:Y:S01]  /*3910*/  FFMA.RZ R35, R32.reuse, R31.reuse, R26.reuse ;  /* 0x0000001f20237223 */ /* 0x1c0fe2000000c01a */
[CCC-:B------:R-:W-:Y:S01]  /*3920*/  FFMA.RP R36, R32.reuse, R31.reuse, R26.reuse ;  /* 0x0000001f20247223 */ /* 0x1c0fe2000000801a */
[----:B------:R-:W-:Y:S01]  /*3930*/  FFMA.RM R31, R32, R31, R26 ;  /* 0x0000001f201f7223 */ /* 0x000fe2000000401a */
[----:B------:R-:W-:Y:S02]  /*3940*/  IADD3 R26, PT, PT, R33, 0x20, RZ ;  /* 0x00000020211a7810 */ /* 0x000fe40007ffe0ff */
[----:B------:R-:W-:Y:S02]  /*3950*/  LOP3.LUT R35, R35, 0x7fffff, RZ, 0xc0, !PT ;  /* 0x007fffff23237812 */ /* 0x000fe400078ec0ff */
[----:B------:R-:W-:Y:S02]  /*3960*/  ISETP.NE.AND P2, PT, R33, RZ, PT ;  /* 0x000000ff2100720c */ /* 0x000fe40003f45270 */
[----:B------:R-:W-:Y:S02]  /*3970*/  LOP3.LUT R35, R35, 0x800000, RZ, 0xfc, !PT ;  /* 0x0080000023237812 */ /* 0x000fe400078efcff */
[----:B------:R-:W-:-:S02]  /*3980*/  ISETP.NE.AND P1, PT, R33, RZ, PT ;  /* 0x000000ff2100720c */ /* 0x000fc40003f25270 */
[----:B------:R-:W-:Y:S02]  /*3990*/  IADD3 R33, PT, PT, -R33, RZ, RZ ;  /* 0x000000ff21217210 */ /* 0x000fe40007ffe1ff */
[----:B------:R-:W-:Y:S02]  /*39a0*/  SHF.L.U32 R26, R35, R26, RZ ;  /* 0x0000001a231a7219 */ /* 0x000fe400000006ff */
[----:B------:R-:W-:Y:S02]  /*39b0*/  FSETP.NEU.FTZ.AND P0, PT, R36, R31, PT ;  /* 0x0000001f2400720b */ /* 0x000fe40003f1d000 */
[----:B------:R-:W-:Y:S02]  /*39c0*/  SEL R32, R33, RZ, P2 ;  /* 0x000000ff21207207 */ /* 0x000fe40001000000 */
[----:B------:R-:W-:Y:S02]  /*39d0*/  ISETP.NE.AND P1, PT, R26, RZ, P1 ;  /* 0x000000ff1a00720c */ /* 0x000fe40000f25270 */
[----:B------:R-:W-:-:S02]  /*39e0*/  SHF.R.U32.HI R35, RZ, R32, R35 ;  /* 0x00000020ff237219 */ /* 0x000fc40000011623 */
[----:B------:R-:W-:Y:S02]  /*39f0*/  PLOP3.LUT P0, PT, P0, P1, PT, 0xf8, 0x8f ;  /* 0x00000000008f781c */ /* 0x000fe40000703f70 */
[----:B------:R-:W-:Y:S02]  /*3a00*/  SHF.R.U32.HI R31, RZ, 0x1, R35 ;  /* 0x00000001ff1f7819 */ /* 0x000fe40000011623 */
[----:B------:R-:W-:-:S04]  /*3a10*/  SEL R26, RZ, 0x1, !P0 ;  /* 0x00000001ff1a7807 */ /* 0x000fc80004000000 */
[----:B------:R-:W-:-:S04]  /*3a20*/  LOP3.LUT R26, R26, 0x1, R31, 0xf8, !PT ;  /* 0x000000011a1a7812 */ /* 0x000fc800078ef81f */
[----:B------:R-:W-:-:S05]  /*3a30*/  LOP3.LUT R26, R26, R35, RZ, 0xc0, !PT ;  /* 0x000000231a1a7212 */ /* 0x000fca00078ec0ff */
[----:B------:R-:W-:-:S05]  /*3a40*/  IMAD.IADD R31, R31, 0x1, R26 ;  /* 0x000000011f1f7824 */ /* 0x000fca00078e021a */
[----:B------:R-:W-:Y:S01]  /*3a50*/  LOP3.LUT R34, R31, R34, RZ, 0xfc, !PT ;  /* 0x000000221f227212 */ /* 0x000fe200078efcff */
[----:B------:R-:W-:Y:S06]  /*3a60*/  BRA `(.L_x_66) ;  /* 0x0000000000107947 */ /* 0x000fec0003800000 */
.L_x_65:
[----:B------:R-:W-:-:S04]  /*3a70*/  LOP3.LUT R34, R34, 0x80000000, RZ, 0xc0, !PT ;  /* 0x8000000022227812 */ /* 0x000fc800078ec0ff */
[----:B------:R-:W-:Y:S01]  /*3a80*/  LOP3.LUT R34, R34, 0x7f800000, RZ, 0xfc, !PT ;  /* 0x7f80000022227812 */ /* 0x000fe200078efcff */
[----:B------:R-:W-:Y:S06]  /*3a90*/  BRA `(.L_x_66) ;  /* 0x0000000000047947 */ /* 0x000fec0003800000 */
.L_x_64:
[----:B------:R-:W-:-:S07]  /*3aa0*/  LEA R34, R35, R34, 0x17 ;  /* 0x0000002223227211 */ /* 0x000fce00078eb8ff */
.L_x_66:
[----:B------:R-:W-:Y:S05]  /*3ab0*/  BSYNC.RECONVERGENT B1 ;  /* 0x0000000000017941 */ /* 0x000fea0003800200 */
.L_x_63:
[----:B------:R-:W-:Y:S01]  /*3ac0*/  MOV R26, R34 ;  /* 0x00000022001a7202 */ /* 0x000fe20000000f00 */
[----:B------:R-:W-:Y:S06]  /*3ad0*/  BRA `(.L_x_67) ;  /* 0x0000000000207947 */ /* 0x000fec0003800000 */
.L_x_62:
[----:B------:R-:W-:-:S04]  /*3ae0*/  LOP3.LUT R26, R35, 0x80000000, R26, 0x48, !PT ;  /* 0x80000000231a7812 */ /* 0x000fc800078e481a */
[----:B------:R-:W-:Y:S01]  /*3af0*/  LOP3.LUT R26, R26, 0x7f800000, RZ, 0xfc, !PT ;  /* 0x7f8000001a1a7812 */ /* 0x000fe200078efcff */
[----:B------:R-:W-:Y:S06]  /*3b00*/  BRA `(.L_x_67) ;  /* 0x0000000000147947 */ /* 0x000fec0003800000 */
.L_x_61:
[----:B------:R-:W-:Y:S01]  /*3b10*/  LOP3.LUT R26, R35, 0x80000000, R26, 0x48, !PT ;  /* 0x80000000231a7812 */ /* 0x000fe200078e481a */
[----:B------:R-:W-:Y:S06]  /*3b20*/  BRA `(.L_x_67) ;  /* 0x00000000000c7947 */ /* 0x000fec0003800000 */
.L_x_60:
[----:B------:R-:W0:Y:S01]  /*3b30*/  MUFU.RSQ R26, -QNAN ;  /* 0xffc00000001a7908 */ /* 0x000e220000001400 */
[----:B------:R-:W-:Y:S05]  /*3b40*/  BRA `(.L_x_67) ;  /* 0x0000000000047947 */ /* 0x000fea0003800000 */
.L_x_59:
[----:B------:R-:W-:-:S07]  /*3b50*/  FADD.FTZ R26, R26, R29 ;  /* 0x0000001d1a1a7221 */ /* 0x000fce0000010000 */
.L_x_67:
[----:B------:R-:W-:Y:S05]  /*3b60*/  BSYNC.RECONVERGENT B0 ;  /* 0x0000000000007941 */ /* 0x000fea0003800200 */
.L_x_57:
[----:B------:R-:W-:Y:S01]  /*3b70*/  HFMA2 R33, -RZ, RZ, 0, 0 ;  /* 0x00000000ff217431 */ /* 0x000fe200000001ff */
[----:B------:R-:W-:-:S04]  /*3b80*/  MOV R32, R28 ;  /* 0x0000001c00207202 */ /* 0x000fc80000000f00 */
[----:B0-----:R-:W-:Y:S05]  /*3b90*/  RET.REL.NODEC R32 `(score_kernel) ;  /* 0xffffffc420187950 */ /* 0x001fea0003c3ffff */
.L_x_68:
[----:B------:R-:W-:-:S00]  /*3ba0*/  BRA `(.L_x_68) ;  /* 0xfffffffc00fc7947 */ /* 0x000fc0000383ffff */
[----:B------:R-:W-:-:S00]  /*3bb0*/  NOP ;  /* 0x0000000000007918 */ /* 0x000fc00000000000 */
        /* <DEDUP_REMOVED lines=12> */
.L_x_69:


//--------------------- .nv.shared.reserved.0     --------------------------
	.section	.nv.shared.reserved.0,"aw",@nobits
	.weak		__nv_reservedSMEM_offset_0_alias
	.size		__nv_reservedSMEM_offset_0_alias, 0, 64
	.other		__nv_reservedSMEM_offset_0_alias,@"STO_CUDA_RESERVED_SHARED STV_DEFAULT"
__nv_reservedSMEM_offset_0_alias:
	.zero		0
	.zero		64


//--------------------- .nv.constant0.score_kernel --------------------------
	.section	.nv.constant0.score_kernel,"a",@progbits
	.sectionflags	@""
	.align	4
.nv.constant0.score_kernel:
	.zero		936


//--------------------- SYMBOLS --------------------------

	.type		.nv.reservedSmem.offset0,@object
	.size		.nv.reservedSmem.offset0,0x4
